	.target	sm_100a

	.elftype	@"ET_EXEC"


//--------------------- .note.nv.tkinfo           --------------------------
	.section	.note.nv.tkinfo,"",@"SHT_NOTE"
	.sectionflags	@"SHF_NOTE_NV_TKINFO"
	.tkinfo
        /*0018*/ 	.word	0x00000002
        /*0030*/ 	.string	""
        /*0030*/ 	.string	"ptxas"
        /*0030*/ 	.string	"Cuda compilation tools, release 13.0, V13.0.88"
        /*0030*/ 	.string	"Build cuda_13.0.r13.0/compiler.36424714_0"
        /*0030*/ 	.string	"-arch sm_100a -m 64 "



//--------------------- .note.nv.cuinfo           --------------------------
	.section	.note.nv.cuinfo,"",@"SHT_NOTE"
	.sectionflags	@"SHF_NOTE_NV_CUINFO"
        /*0018*/ 	.short	0x0002
        /*001a*/ 	.short	0x0064
        /*001c*/ 	.short	0x0082
	.zero		2


//--------------------- .nv.info                  --------------------------
	.section	.nv.info,"",@"SHT_CUDA_INFO"
	.align	4


	//----- nvinfo : EIATTR_REGCOUNT
	.align		4
        /*0000*/ 	.byte	0x04, 0x2f
        /*0002*/ 	.short	(.L_19 - .L_18)
	.align		4
.L_18:
        /*0004*/ 	.word	index@(_ZN7cutlass13device_kernelINS_4conv6kernel13ConvUniversalINS1_16ConvProblemShapeILNS1_8OperatorE1ELi3EEENS1_10collective14CollectiveConvINS1_47MainloopSm100TmaUmmaWarpSpecializedImplicitGemmILS5_1ELi8ELi3ELi1ELi2EN4cute5tupleIJNSA_1CILi1EEESD_SD_EEEEENSB_IJNSC_ILi128EEENSC_ILi64EEENSB_IJSH_EEEEEENS_6half_tESK_NSA_8TiledMMAINSA_8MMA_AtomIJNSA_20SM100_MMA_F16BF16_SSISK_SK_fLi128ELi64ELNSA_4UMMA5MajorE0ELSP_1ELNSO_7ScaleInE0ELSQ_0EEEEEENSA_6LayoutISE_NSB_IJNSC_ILi0EEESU_SU_EEEEENSB_IJNSA_10UnderscoreESX_SX_EEEEENS7_6detail27Sm100ImplicitGemmTileTraitsINSA_20SM90_TMA_LOAD_IM2COLENSA_14ComposedLayoutINSA_7SwizzleILi3ELi4ELi3EEENSA_18smem_ptr_flag_bitsILi16EEENST_INSB_IJNSC_ILi8EEESH_EEENSB_IJSH_SD_EEEEEEEvEENS11_INSA_13SM90_TMA_LOADENS13_IS15_S17_NST_INSB_IJSH_S18_EEENSB_IJSD_SH_EEEEEEEvEEEENS_8epilogue10collective18CollectiveEpilogueINS1L_23Sm100TmaWarpSpecializedILi3ELi2ELi32ELb1ELb0EEEJSJ_NSB_IJNST_ISG_SD_EENST_INSC_ILi32EEESD_EEEEESK_NSB_IJNSB_IJllllEEESD_SU_EEESK_S1V_NS1L_6fusion15FusionCallbacksIS1P_NS1W_17LinearCombinationISK_fSK_fLNS_15FloatRoundStyleE2EEESJ_S1T_JEEENSA_5SM1004TMEM4LOAD26SM100_TMEM_LOAD_32dp32b32xES12_NS13_INS14_ILi2ELi4ELi3EEES17_NST_INSB_IJS18_S1R_EEENSB_IJS1R_SD_EEEEEEENSA_39AutoVectorizingCopyWithAssumedAlignmentILi128EEENSA_21SM90_TMA_STORE_IM2COLES2A_S2C_S2C_EEEvvEEEEvNT_6ParamsE)
        /*0008*/ 	.word	0x0000007f


	//----- nvinfo : EIATTR_FRAME_SIZE
	.align		4
.L_19:
        /*000c*/ 	.byte	0x04, 0x11
        /*000e*/ 	.short	(.L_21 - .L_20)
	.align		4
.L_20:
        /*0010*/ 	.word	index@($__internal_2_$__cuda_sm10x_tcgen05_guardrail_trap_unallocated_columns_being_dealloced)
        /*0014*/ 	.word	0x00000008


	//----- nvinfo : EIATTR_FRAME_SIZE
	.align		4
.L_21:
        /*0018*/ 	.byte	0x04, 0x11
        /*001a*/ 	.short	(.L_23 - .L_22)
	.align		4
.L_22:
        /*001c*/ 	.word	index@($__internal_1_$__cuda_sm10x_tcgen05_guardrail_trap_phase_invalid_during_alloc)
        /*0020*/ 	.word	0x00000008


	//----- nvinfo : EIATTR_FRAME_SIZE
	.align		4
.L_23:
        /*0024*/ 	.byte	0x04, 0x11
        /*0026*/ 	.short	(.L_25 - .L_24)
	.align		4
.L_24:
        /*0028*/ 	.word	index@($__internal_0_$__cuda_sm10x_tcgen05_guardrail_trap_col_being_dealloced_not_returned_by_alloc)
        /*002c*/ 	.word	0x00000008


	//----- nvinfo : EIATTR_FRAME_SIZE
	.align		4
.L_25:
        /*0030*/ 	.byte	0x04, 0x11
        /*0032*/ 	.short	(.L_27 - .L_26)
	.align		4
.L_26:
        /*0034*/ 	.word	index@(_ZN7cutlass13device_kernelINS_4conv6kernel13ConvUniversalINS1_16ConvProblemShapeILNS1_8OperatorE1ELi3EEENS1_10collective14CollectiveConvINS1_47MainloopSm100TmaUmmaWarpSpecializedImplicitGemmILS5_1ELi8ELi3ELi1ELi2EN4cute5tupleIJNSA_1CILi1EEESD_SD_EEEEENSB_IJNSC_ILi128EEENSC_ILi64EEENSB_IJSH_EEEEEENS_6half_tESK_NSA_8TiledMMAINSA_8MMA_AtomIJNSA_20SM100_MMA_F16BF16_SSISK_SK_fLi128ELi64ELNSA_4UMMA5MajorE0ELSP_1ELNSO_7ScaleInE0ELSQ_0EEEEEENSA_6LayoutISE_NSB_IJNSC_ILi0EEESU_SU_EEEEENSB_IJNSA_10UnderscoreESX_SX_EEEEENS7_6detail27Sm100ImplicitGemmTileTraitsINSA_20SM90_TMA_LOAD_IM2COLENSA_14ComposedLayoutINSA_7SwizzleILi3ELi4ELi3EEENSA_18smem_ptr_flag_bitsILi16EEENST_INSB_IJNSC_ILi8EEESH_EEENSB_IJSH_SD_EEEEEEEvEENS11_INSA_13SM90_TMA_LOADENS13_IS15_S17_NST_INSB_IJSH_S18_EEENSB_IJSD_SH_EEEEEEEvEEEENS_8epilogue10collective18CollectiveEpilogueINS1L_23Sm100TmaWarpSpecializedILi3ELi2ELi32ELb1ELb0EEEJSJ_NSB_IJNST_ISG_SD_EENST_INSC_ILi32EEESD_EEEEESK_NSB_IJNSB_IJllllEEESD_SU_EEESK_S1V_NS1L_6fusion15FusionCallbacksIS1P_NS1W_17LinearCombinationISK_fSK_fLNS_15FloatRoundStyleE2EEESJ_S1T_JEEENSA_5SM1004TMEM4LOAD26SM100_TMEM_LOAD_32dp32b32xES12_NS13_INS14_ILi2ELi4ELi3EEES17_NST_INSB_IJS18_S1R_EEENSB_IJS1R_SD_EEEEEEENSA_39AutoVectorizingCopyWithAssumedAlignmentILi128EEENSA_21SM90_TMA_STORE_IM2COLES2A_S2C_S2C_EEEvvEEEEvNT_6ParamsE)
        /*0038*/ 	.word	0x00000008


	//----- nvinfo : EIATTR_MIN_STACK_SIZE
	.align		4
.L_27:
        /*003c*/ 	.byte	0x04, 0x12
        /*003e*/ 	.short	(.L_29 - .L_28)
	.align		4
.L_28:
        /*0040*/ 	.word	index@(_ZN7cutlass13device_kernelINS_4conv6kernel13ConvUniversalINS1_16ConvProblemShapeILNS1_8OperatorE1ELi3EEENS1_10collective14CollectiveConvINS1_47MainloopSm100TmaUmmaWarpSpecializedImplicitGemmILS5_1ELi8ELi3ELi1ELi2EN4cute5tupleIJNSA_1CILi1EEESD_SD_EEEEENSB_IJNSC_ILi128EEENSC_ILi64EEENSB_IJSH_EEEEEENS_6half_tESK_NSA_8TiledMMAINSA_8MMA_AtomIJNSA_20SM100_MMA_F16BF16_SSISK_SK_fLi128ELi64ELNSA_4UMMA5MajorE0ELSP_1ELNSO_7ScaleInE0ELSQ_0EEEEEENSA_6LayoutISE_NSB_IJNSC_ILi0EEESU_SU_EEEEENSB_IJNSA_10UnderscoreESX_SX_EEEEENS7_6detail27Sm100ImplicitGemmTileTraitsINSA_20SM90_TMA_LOAD_IM2COLENSA_14ComposedLayoutINSA_7SwizzleILi3ELi4ELi3EEENSA_18smem_ptr_flag_bitsILi16EEENST_INSB_IJNSC_ILi8EEESH_EEENSB_IJSH_SD_EEEEEEEvEENS11_INSA_13SM90_TMA_LOADENS13_IS15_S17_NST_INSB_IJSH_S18_EEENSB_IJSD_SH_EEEEEEEvEEEENS_8epilogue10collective18CollectiveEpilogueINS1L_23Sm100TmaWarpSpecializedILi3ELi2ELi32ELb1ELb0EEEJSJ_NSB_IJNST_ISG_SD_EENST_INSC_ILi32EEESD_EEEEESK_NSB_IJNSB_IJllllEEESD_SU_EEESK_S1V_NS1L_6fusion15FusionCallbacksIS1P_NS1W_17LinearCombinationISK_fSK_fLNS_15FloatRoundStyleE2EEESJ_S1T_JEEENSA_5SM1004TMEM4LOAD26SM100_TMEM_LOAD_32dp32b32xES12_NS13_INS14_ILi2ELi4ELi3EEES17_NST_INSB_IJS18_S1R_EEENSB_IJS1R_SD_EEEEEEENSA_39AutoVectorizingCopyWithAssumedAlignmentILi128EEENSA_21SM90_TMA_STORE_IM2COLES2A_S2C_S2C_EEEvvEEEEvNT_6ParamsE)
        /*0044*/ 	.word	0x00000008
.L_29:


//--------------------- .nv.compat                --------------------------
	.section	.nv.compat,"",@"SHT_CUDA_COMPAT_INFO"
	.align	4
        /*0000*/ 	.byte	0x02, 0x09, 0x01, 0x00, 0x02, 0x02, 0x02, 0x00, 0x02, 0x05, 0x05, 0x00, 0x03, 0x07, 0x01, 0x01
        /*0010*/ 	.byte	0x02, 0x03, 0x01, 0x00, 0x02, 0x06, 0x01, 0x00, 0x04, 0x0b, 0x08, 0x00, 0x09, 0x00, 0x00, 0x00
        /*0020*/ 	.byte	0x00, 0x00, 0x00, 0x00


//--------------------- .nv.info._ZN7cutlass13device_kernelINS_4conv6kernel13ConvUniversalINS1_16ConvProblemShapeILNS1_8OperatorE1ELi3EEENS1_10collective14CollectiveConvINS1_47MainloopSm100TmaUmmaWarpSpecializedImplicitGemmILS5_1ELi8ELi3ELi1ELi2EN4cute5tupleIJNSA_1CILi1EEESD_SD_EEEEENSB_IJNSC_ILi128EEENSC_ILi64EEENSB_IJSH_EEEEEENS_6half_tESK_NSA_8TiledMMAINSA_8MMA_AtomIJNSA_20SM100_MMA_F16BF16_SSISK_SK_fLi128ELi64ELNSA_4UMMA5MajorE0ELSP_1ELNSO_7ScaleInE0ELSQ_0EEEEEENSA_6LayoutISE_NSB_IJNSC_ILi0EEESU_SU_EEEEENSB_IJNSA_10UnderscoreESX_SX_EEEEENS7_6detail27Sm100ImplicitGemmTileTraitsINSA_20SM90_TMA_LOAD_IM2COLENSA_14ComposedLayoutINSA_7SwizzleILi3ELi4ELi3EEENSA_18smem_ptr_flag_bitsILi16EEENST_INSB_IJNSC_ILi8EEESH_EEENSB_IJSH_SD_EEEEEEEvEENS11_INSA_13SM90_TMA_LOADENS13_IS15_S17_NST_INSB_IJSH_S18_EEENSB_IJSD_SH_EEEEEEEvEEEENS_8epilogue10collective18CollectiveEpilogueINS1L_23Sm100TmaWarpSpecializedILi3ELi2ELi32ELb1ELb0EEEJSJ_NSB_IJNST_ISG_SD_EENST_INSC_ILi32EEESD_EEEEESK_NSB_IJNSB_IJllllEEESD_SU_EEESK_S1V_NS1L_6fusion15FusionCallbacksIS1P_NS1W_17LinearCombinationISK_fSK_fLNS_15FloatRoundStyleE2EEESJ_S1T_JEEENSA_5SM1004TMEM4LOAD26SM100_TMEM_LOAD_32dp32b32xES12_NS13_INS14_ILi2ELi4ELi3EEES17_NST_INSB_IJS18_S1R_EEENSB_IJS1R_SD_EEEEEEENSA_39AutoVectorizingCopyWithAssumedAlignmentILi128EEENSA_21SM90_TMA_STORE_IM2COLES2A_S2C_S2C_EEEvvEEEEvNT_6ParamsE --------------------------
	.section	.nv.info._ZN7cutlass13device_kernelINS_4conv6kernel13ConvUniversalINS1_16ConvProblemShapeILNS1_8OperatorE1ELi3EEENS1_10collective14CollectiveConvINS1_47MainloopSm100TmaUmmaWarpSpecializedImplicitGemmILS5_1ELi8ELi3ELi1ELi2EN4cute5tupleIJNSA_1CILi1EEESD_SD_EEEEENSB_IJNSC_ILi128EEENSC_ILi64EEENSB_IJSH_EEEEEENS_6half_tESK_NSA_8TiledMMAINSA_8MMA_AtomIJNSA_20SM100_MMA_F16BF16_SSISK_SK_fLi128ELi64ELNSA_4UMMA5MajorE0ELSP_1ELNSO_7ScaleInE0ELSQ_0EEEEEENSA_6LayoutISE_NSB_IJNSC_ILi0EEESU_SU_EEEEENSB_IJNSA_10UnderscoreESX_SX_EEEEENS7_6detail27Sm100ImplicitGemmTileTraitsINSA_20SM90_TMA_LOAD_IM2COLENSA_14ComposedLayoutINSA_7SwizzleILi3ELi4ELi3EEENSA_18smem_ptr_flag_bitsILi16EEENST_INSB_IJNSC_ILi8EEESH_EEENSB_IJSH_SD_EEEEEEEvEENS11_INSA_13SM90_TMA_LOADENS13_IS15_S17_NST_INSB_IJSH_S18_EEENSB_IJSD_SH_EEEEEEEvEEEENS_8epilogue10collective18CollectiveEpilogueINS1L_23Sm100TmaWarpSpecializedILi3ELi2ELi32ELb1ELb0EEEJSJ_NSB_IJNST_ISG_SD_EENST_INSC_ILi32EEESD_EEEEESK_NSB_IJNSB_IJllllEEESD_SU_EEESK_S1V_NS1L_6fusion15FusionCallbacksIS1P_NS1W_17LinearCombinationISK_fSK_fLNS_15FloatRoundStyleE2EEESJ_S1T_JEEENSA_5SM1004TMEM4LOAD26SM100_TMEM_LOAD_32dp32b32xES12_NS13_INS14_ILi2ELi4ELi3EEES17_NST_INSB_IJS18_S1R_EEENSB_IJS1R_SD_EEEEEEENSA_39AutoVectorizingCopyWithAssumedAlignmentILi128EEENSA_21SM90_TMA_STORE_IM2COLES2A_S2C_S2C_EEEvvEEEEvNT_6ParamsE,"",@"SHT_CUDA_INFO"
	.sectionflags	@""
	.align	4


	//----- nvinfo : EIATTR_CUDA_API_VERSION
	.align		4
        /*0000*/ 	.byte	0x04, 0x37
        /*0002*/ 	.short	(.L_31 - .L_30)
.L_30:
        /*0004*/ 	.word	0x00000082


	//----- nvinfo : EIATTR_KPARAM_INFO
	.align		4
.L_31:
        /*0008*/ 	.byte	0x04, 0x17
        /*000a*/ 	.short	(.L_33 - .L_32)
.L_32:
        /*000c*/ 	.word	0x00000000
        /*0010*/ 	.short	0x0000
        /*0012*/ 	.short	0x0000
        /*0014*/ 	.byte	0x00, 0xf0, 0x01, 0x24


	//----- nvinfo : EIATTR_AT_ENTRY_FRAGMENTS
	.align		4
.L_33:
        /*0018*/ 	.byte	0x04, 0x4f
        /*001a*/ 	.short	(.L_35 - .L_34)


	//   ....[0]....
.L_34:
        /*001c*/ 	.word	0x00000006


	//----- nvinfo : EIATTR_RESERVED_SMEM_USED
	.align		4
.L_35:
        /*0020*/ 	.byte	0x01, 0x41
	.zero		2


	//----- nvinfo : EIATTR_SPARSE_MMA_MASK
	.align		4
        /*0024*/ 	.byte	0x03, 0x50
        /*0026*/ 	.short	0x0000


	//----- nvinfo : EIATTR_TCGEN05_1CTA_USED
	.align		4
        /*0028*/ 	.byte	0x01, 0x51
	.zero		2


	//----- nvinfo : EIATTR_MAXREG_COUNT
	.align		4
        /*002c*/ 	.byte	0x03, 0x1b
        /*002e*/ 	.short	0x00ff


	//----- nvinfo : EIATTR_NUM_BARRIERS
	.align		4
        /*0030*/ 	.byte	0x02, 0x4c
        /*0032*/ 	.byte	0x07
	.zero		1


	//----- nvinfo : EIATTR_EXTERNS
	.align		4
        /*0034*/ 	.byte	0x04, 0x0f
        /*0036*/ 	.short	(.L_37 - .L_36)


	//   ....[0]....
	.align		4
.L_36:
        /*0038*/ 	.word	index@(__assertfail)


	//----- nvinfo : EIATTR_MERCURY_ISA_VERSION
	.align		4
.L_37:
        /*003c*/ 	.byte	0x03, 0x5f
        /*003e*/ 	.short	0x0101


	//----- nvinfo : EIATTR_INT_WARP_WIDE_INSTR_OFFSETS
	.align		4
        /*0040*/ 	.byte	0x04, 0x31
        /*0042*/ 	.short	(.L_39 - .L_38)


	//   ....[0]....
.L_38:
        /*0044*/ 	.word	0x00003e90


	//   ....[1]....
        /*0048*/ 	.word	0x00003eb0


	//   ....[2]....
        /*004c*/ 	.word	0x00003ee0


	//   ....[3]....
        /*0050*/ 	.word	0x00004be0


	//   ....[4]....
        /*0054*/ 	.word	0x00004d00


	//   ....[5]....
        /*0058*/ 	.word	0x00004eb0


	//   ....[6]....
        /*005c*/ 	.word	0x00004f10


	//----- nvinfo : EIATTR_COOP_GROUP_MASK_REGIDS
	.align		4
.L_39:
        /*0060*/ 	.byte	0x04, 0x29
        /*0062*/ 	.short	(.L_41 - .L_40)


	//   ....[0]....
.L_40:
        /*0064*/ 	.word	0xffffffff


	//   ....[1]....
        /*0068*/ 	.word	0xffffffff


	//   ....[2]....
        /*006c*/ 	.word	0xffffffff


	//   ....[3]....
        /*0070*/ 	.word	0xffffffff


	//   ....[4]....
        /*0074*/ 	.word	0xffffffff


	//   ....[5]....
        /*0078*/ 	.word	0xffffffff


	//   ....[6]....
        /*007c*/ 	.word	0xffffffff


	//   ....[7]....
        /*0080*/ 	.word	0xffffffff


	//   ....[8]....
        /*0084*/ 	.word	0xffffffff


	//   ....[9]....
        /*0088*/ 	.word	0xffffffff


	//   ....[10]....
        /*008c*/ 	.word	0xffffffff


	//   ....[11]....
        /*0090*/ 	.word	0xffffffff


	//----- nvinfo : EIATTR_COOP_GROUP_INSTR_OFFSETS
	.align		4
.L_41:
        /*0094*/ 	.byte	0x04, 0x28
        /*0096*/ 	.short	(.L_43 - .L_42)


	//   ....[0]....
.L_42:
        /*0098*/ 	.word	0x00000090


	//   ....[1]....
        /*009c*/ 	.word	0x00000520


	//   ....[2]....
        /*00a0*/ 	.word	0x00000710


	//   ....[3]....
        /*00a4*/ 	.word	0x00000890


	//   ....[4]....
        /*00a8*/ 	.word	0x00000990


	//   ....[5]....
        /*00ac*/ 	.word	0x00000ae0


	//   ....[6]....
        /*00b0*/ 	.word	0x00002300


	//   ....[7]....
        /*00b4*/ 	.word	0x000031e0


	//   ....[8]....
        /*00b8*/ 	.word	0x000033f0


	//   ....[9]....
        /*00bc*/ 	.word	0x00003420


	//   ....[10]....
        /*00c0*/ 	.word	0x00003d70


	//   ....[11]....
        /*00c4*/ 	.word	0x00003fb0


	//----- nvinfo : EIATTR_VRC_CTA_INIT_COUNT
	.align		4
.L_43:
        /*00c8*/ 	.byte	0x02, 0x4a
        /*00ca*/ 	.byte	0x80
	.zero		1


	//----- nvinfo : EIATTR_SYSCALL_OFFSETS
	.align		4
        /*00cc*/ 	.byte	0x04, 0x46
        /*00ce*/ 	.short	(.L_45 - .L_44)


	//   ....[0]....
.L_44:
        /*00d0*/ 	.word	0x00005c70


	//   ....[1]....
        /*00d4*/ 	.word	0x00005d60


	//   ....[2]....
        /*00d8*/ 	.word	0x00006740


	//   ....[3]....
        /*00dc*/ 	.word	0x00007460


	//----- nvinfo : EIATTR_MBARRIER_INSTR_OFFSETS
	.align		4
.L_45:
        /*00e0*/ 	.byte	0x04, 0x39
        /*00e2*/ 	.short	(.L_47 - .L_46)


	//   ....[0]....
.L_46:
        /*00e4*/ 	.word	0x00000600
        /*00e8*/ 	.word	0x000000ff
        /*00ec*/ 	.word	0x00000000
        /*00f0*/ 	.short	0x0100
        /*00f2*/ 	.byte	0x04
	.zero		1


	//   ....[1]....
        /*00f4*/ 	.word	0x00000610
        /*00f8*/ 	.word	0x000000ff
        /*00fc*/ 	.word	0x00000040
        /*0100*/ 	.short	0x0100
        /*0102*/ 	.byte	0x04
	.zero		1


	//   ....[2]....
        /*0104*/ 	.word	0x00000620
        /*0108*/ 	.word	0x000000ff
        /*010c*/ 	.word	0x00000008
        /*0110*/ 	.short	0x0100
        /*0112*/ 	.byte	0x04
	.zero		1


	//   ....[3]....
        /*0114*/ 	.word	0x00000630
        /*0118*/ 	.word	0x000000ff
        /*011c*/ 	.word	0x00000048
        /*0120*/ 	.short	0x0100
        /*0122*/ 	.byte	0x04
	.zero		1


	//   ....[4]....
        /*0124*/ 	.word	0x00000640
        /*0128*/ 	.word	0x000000ff
        /*012c*/ 	.word	0x00000010
        /*0130*/ 	.short	0x0100
        /*0132*/ 	.byte	0x04
	.zero		1


	//   ....[5]....
        /*0134*/ 	.word	0x00000650
        /*0138*/ 	.word	0x000000ff
        /*013c*/ 	.word	0x00000050
        /*0140*/ 	.short	0x0100
        /*0142*/ 	.byte	0x04
	.zero		1


	//   ....[6]....
        /*0144*/ 	.word	0x00000660
        /*0148*/ 	.word	0x000000ff
        /*014c*/ 	.word	0x00000018
        /*0150*/ 	.short	0x0100
        /*0152*/ 	.byte	0x04
	.zero		1


	//   ....[7]....
        /*0154*/ 	.word	0x00000670
        /*0158*/ 	.word	0x000000ff
        /*015c*/ 	.word	0x00000058
        /*0160*/ 	.short	0x0100
        /*0162*/ 	.byte	0x04
	.zero		1


	//   ....[8]....
        /*0164*/ 	.word	0x00000680
        /*0168*/ 	.word	0x000000ff
        /*016c*/ 	.word	0x00000020
        /*0170*/ 	.short	0x0100
        /*0172*/ 	.byte	0x04
	.zero		1


	//   ....[9]....
        /*0174*/ 	.word	0x00000690
        /*0178*/ 	.word	0x000000ff
        /*017c*/ 	.word	0x00000060
        /*0180*/ 	.short	0x0100
        /*0182*/ 	.byte	0x04
	.zero		1


	//   ....[10]....
        /*0184*/ 	.word	0x000006a0
        /*0188*/ 	.word	0x000000ff
        /*018c*/ 	.word	0x00000028
        /*0190*/ 	.short	0x0100
        /*0192*/ 	.byte	0x04
	.zero		1


	//   ....[11]....
        /*0194*/ 	.word	0x000006b0
        /*0198*/ 	.word	0x000000ff
        /*019c*/ 	.word	0x00000068
        /*01a0*/ 	.short	0x0100
        /*01a2*/ 	.byte	0x04
	.zero		1


	//   ....[12]....
        /*01a4*/ 	.word	0x000006c0
        /*01a8*/ 	.word	0x000000ff
        /*01ac*/ 	.word	0x00000030
        /*01b0*/ 	.short	0x0100
        /*01b2*/ 	.byte	0x04
	.zero		1


	//   ....[13]....
        /*01b4*/ 	.word	0x000006d0
        /*01b8*/ 	.word	0x000000ff
        /*01bc*/ 	.word	0x00000070
        /*01c0*/ 	.short	0x0100
        /*01c2*/ 	.byte	0x04
	.zero		1


	//   ....[14]....
        /*01c4*/ 	.word	0x000006e0
        /*01c8*/ 	.word	0x000000ff
        /*01cc*/ 	.word	0x00000038
        /*01d0*/ 	.short	0x0100
        /*01d2*/ 	.byte	0x04
	.zero		1


	//   ....[15]....
        /*01d4*/ 	.word	0x000006f0
        /*01d8*/ 	.word	0x000000ff
        /*01dc*/ 	.word	0x00000078
        /*01e0*/ 	.short	0x0100
        /*01e2*/ 	.byte	0x04
	.zero		1


	//   ....[16]....
        /*01e4*/ 	.word	0x00000820
        /*01e8*/ 	.word	0x000000ff
        /*01ec*/ 	.word	0x00000080
        /*01f0*/ 	.short	0x0100
        /*01f2*/ 	.byte	0x04
	.zero		1


	//   ....[17]....
        /*01f4*/ 	.word	0x00000830
        /*01f8*/ 	.word	0x000000ff
        /*01fc*/ 	.word	0x00000098
        /*0200*/ 	.short	0x0100
        /*0202*/ 	.byte	0x04
	.zero		1


	//   ....[18]....
        /*0204*/ 	.word	0x00000840
        /*0208*/ 	.word	0x000000ff
        /*020c*/ 	.word	0x00000088
        /*0210*/ 	.short	0x0100
        /*0212*/ 	.byte	0x04
	.zero		1


	//   ....[19]....
        /*0214*/ 	.word	0x00000850
        /*0218*/ 	.word	0x000000ff
        /*021c*/ 	.word	0x000000a0
        /*0220*/ 	.short	0x0100
        /*0222*/ 	.byte	0x04
	.zero		1


	//   ....[20]....
        /*0224*/ 	.word	0x00000860
        /*0228*/ 	.word	0x000000ff
        /*022c*/ 	.word	0x00000090
        /*0230*/ 	.short	0x0100
        /*0232*/ 	.byte	0x04
	.zero		1


	//   ....[21]....
        /*0234*/ 	.word	0x00000870
        /*0238*/ 	.word	0x000000ff
        /*023c*/ 	.word	0x000000a8
        /*0240*/ 	.short	0x0100
        /*0242*/ 	.byte	0x04
	.zero		1


	//   ....[22]....
        /*0244*/ 	.word	0x00000960
        /*0248*/ 	.word	0x000000ff
        /*024c*/ 	.word	0x000000b0
        /*0250*/ 	.short	0x0100
        /*0252*/ 	.byte	0x06
	.zero		1


	//   ....[23]....
        /*0254*/ 	.word	0x00000970
        /*0258*/ 	.word	0x000000ff
        /*025c*/ 	.word	0x000000b8
        /*0260*/ 	.short	0x0100
        /*0262*/ 	.byte	0x06
	.zero		1


	//   ....[24]....
        /*0264*/ 	.word	0x00000ab0
        /*0268*/ 	.word	0x000000ff
        /*026c*/ 	.word	0x000000c0
        /*0270*/ 	.short	0x0100
        /*0272*/ 	.byte	0x06
	.zero		1


	//   ....[25]....
        /*0274*/ 	.word	0x00000ac0
        /*0278*/ 	.word	0x000000ff
        /*027c*/ 	.word	0x000000c8
        /*0280*/ 	.short	0x0100
        /*0282*/ 	.byte	0x06
	.zero		1


	//   ....[26]....
        /*0284*/ 	.word	0x00000c10
        /*0288*/ 	.word	0x000000ff
        /*028c*/ 	.word	0x000000d0
        /*0290*/ 	.short	0x0100
        /*0292*/ 	.byte	0x04
	.zero		1


	//   ....[27]....
        /*0294*/ 	.word	0x00000c20
        /*0298*/ 	.word	0x000000ff
        /*029c*/ 	.word	0x000000e0
        /*02a0*/ 	.short	0x0100
        /*02a2*/ 	.byte	0x04
	.zero		1


	//   ....[28]....
        /*02a4*/ 	.word	0x00000c30
        /*02a8*/ 	.word	0x000000ff
        /*02ac*/ 	.word	0x000000d8
        /*02b0*/ 	.short	0x0100
        /*02b2*/ 	.byte	0x04
	.zero		1


	//   ....[29]....
        /*02b4*/ 	.word	0x00000c40
        /*02b8*/ 	.word	0x000000ff
        /*02bc*/ 	.word	0x000000e8
        /*02c0*/ 	.short	0x0100
        /*02c2*/ 	.byte	0x04
	.zero		1


	//   ....[30]....
        /*02c4*/ 	.word	0x000015c0
        /*02c8*/ 	.word	0x000000ff
        /*02cc*/ 	.word	0x00000040
        /*02d0*/ 	.short	0x010a
        /*02d2*/ 	.byte	0x04
	.zero		1


	//   ....[31]....
        /*02d4*/ 	.word	0x000018d0
        /*02d8*/ 	.word	0x000000ff
        /*02dc*/ 	.word	0x00000040
        /*02e0*/ 	.short	0x010a
        /*02e2*/ 	.byte	0x09
	.zero		1


	//   ....[32]....
        /*02e4*/ 	.word	0x00001a40
        /*02e8*/ 	.word	0x000000ff
        /*02ec*/ 	.word	0x00000040
        /*02f0*/ 	.short	0x010a
        /*02f2*/ 	.byte	0x08
	.zero		1


	//   ....[33]....
        /*02f4*/ 	.word	0x00001c60
        /*02f8*/ 	.word	0x000000ff
        /*02fc*/ 	.word	0x000000b8
        /*0300*/ 	.short	0x0101
        /*0302*/ 	.byte	0x1e
	.zero		1


	//   ....[34]....
        /*0304*/ 	.word	0x00001c90
        /*0308*/ 	.word	0x000000ff
        /*030c*/ 	.word	0x00000040
        /*0310*/ 	.short	0x010a
        /*0312*/ 	.byte	0x04
	.zero		1


	//   ....[35]....
        /*0314*/ 	.word	0x00001f70
        /*0318*/ 	.word	0x000000ff
        /*031c*/ 	.word	0x00000040
        /*0320*/ 	.short	0x010a
        /*0322*/ 	.byte	0x09
	.zero		1


	//   ....[36]....
        /*0324*/ 	.word	0x000020e0
        /*0328*/ 	.word	0x000000ff
        /*032c*/ 	.word	0x00000040
        /*0330*/ 	.short	0x010a
        /*0332*/ 	.byte	0x08
	.zero		1


	//   ....[37]....
        /*0334*/ 	.word	0x00002310
        /*0338*/ 	.word	0x000000ff
        /*033c*/ 	.word	0x000000c0
        /*0340*/ 	.short	0x010a
        /*0342*/ 	.byte	0x1e
	.zero		1


	//   ....[38]....
        /*0344*/ 	.word	0x000023d0
        /*0348*/ 	.word	0x000000ff
        /*034c*/ 	.word	0x00000000
        /*0350*/ 	.short	0x0101
        /*0352*/ 	.byte	0x04
	.zero		1


	//   ....[39]....
        /*0354*/ 	.word	0x000029d0
        /*0358*/ 	.word	0x000000ff
        /*035c*/ 	.word	0x00000000
        /*0360*/ 	.short	0x010a
        /*0362*/ 	.byte	0x04
	.zero		1


	//   ....[40]....
        /*0364*/ 	.word	0x00002a70
        /*0368*/ 	.word	0x000000ff
        /*036c*/ 	.word	0x00000000
        /*0370*/ 	.short	0x010a
        /*0372*/ 	.byte	0x05
	.zero		1


	//   ....[41]....
        /*0374*/ 	.word	0x00002b10
        /*0378*/ 	.word	0x000000ff
        /*037c*/ 	.word	0x00000000
        /*0380*/ 	.short	0x010a
        /*0382*/ 	.byte	0x05
	.zero		1


	//   ....[42]....
        /*0384*/ 	.word	0x00002bb0
        /*0388*/ 	.word	0x000000ff
        /*038c*/ 	.word	0x00000000
        /*0390*/ 	.short	0x010a
        /*0392*/ 	.byte	0x05
	.zero		1


	//   ....[43]....
        /*0394*/ 	.word	0x00002c50
        /*0398*/ 	.word	0x000000ff
        /*039c*/ 	.word	0x00000000
        /*03a0*/ 	.short	0x010a
        /*03a2*/ 	.byte	0x05
	.zero		1


	//   ....[44]....
        /*03a4*/ 	.word	0x00002cf0
        /*03a8*/ 	.word	0x000000ff
        /*03ac*/ 	.word	0x00000000
        /*03b0*/ 	.short	0x010a
        /*03b2*/ 	.byte	0x05
	.zero		1


	//   ....[45]....
        /*03b4*/ 	.word	0x00002d90
        /*03b8*/ 	.word	0x000000ff
        /*03bc*/ 	.word	0x00000000
        /*03c0*/ 	.short	0x010a
        /*03c2*/ 	.byte	0x05
	.zero		1


	//   ....[46]....
        /*03c4*/ 	.word	0x00002e40
        /*03c8*/ 	.word	0x00000000
        /*03cc*/ 	.word	0x00000000
        /*03d0*/ 	.short	0x010a
        /*03d2*/ 	.byte	0xff
	.zero		1


	//   ....[47]....
        /*03d4*/ 	.word	0x00002f90
        /*03d8*/ 	.word	0x000000ff
        /*03dc*/ 	.word	0x000000c8
        /*03e0*/ 	.short	0x010a
        /*03e2*/ 	.byte	0x04
	.zero		1


	//   ....[48]....
        /*03e4*/ 	.word	0x00003030
        /*03e8*/ 	.word	0x000000ff
        /*03ec*/ 	.word	0x000000c0
        /*03f0*/ 	.short	0x010a
        /*03f2*/ 	.byte	0x04
	.zero		1


	//   ....[49]....
        /*03f4*/ 	.word	0x000030d0
        /*03f8*/ 	.word	0x000000ff
        /*03fc*/ 	.word	0x00000000
        /*0400*/ 	.short	0x0101
        /*0402*/ 	.byte	0x05
	.zero		1


	//   ....[50]....
        /*0404*/ 	.word	0x00003110
        /*0408*/ 	.word	0x000000ff
        /*040c*/ 	.word	0x000000c8
        /*0410*/ 	.short	0x0106
        /*0412*/ 	.byte	0x04
	.zero		1


	//   ....[51]....
        /*0414*/ 	.word	0x00003150
        /*0418*/ 	.word	0x00000000
        /*041c*/ 	.word	0x000000c8
        /*0420*/ 	.short	0x010a
        /*0422*/ 	.byte	0xff
	.zero		1


	//   ....[52]....
        /*0424*/ 	.word	0x000036b0
        /*0428*/ 	.word	0x000000ff
        /*042c*/ 	.word	0x000000c0
        /*0430*/ 	.short	0x010a
        /*0432*/ 	.byte	0x14
	.zero		1


	//   ....[53]....
        /*0434*/ 	.word	0x00003760
        /*0438*/ 	.word	0x000000ff
        /*043c*/ 	.word	0x00000000
        /*0440*/ 	.short	0x0101
        /*0442*/ 	.byte	0x19
	.zero		1


	//   ....[54]....
        /*0444*/ 	.word	0x00003770
        /*0448*/ 	.word	0x000000ff
        /*044c*/ 	.word	0x000000e0
        /*0450*/ 	.short	0x010a
        /*0452*/ 	.byte	0x18
	.zero		1


	//   ....[55]....
        /*0454*/ 	.word	0x00003810
        /*0458*/ 	.word	0x000000ff
        /*045c*/ 	.word	0x00000000
        /*0460*/ 	.short	0x010a
        /*0462*/ 	.byte	0x04
	.zero		1


	//   ....[56]....
        /*0464*/ 	.word	0x00003870
        /*0468*/ 	.word	0x000000ff
        /*046c*/ 	.word	0x00000000
        /*0470*/ 	.short	0x010a
        /*0472*/ 	.byte	0x12
	.zero		1


	//   ....[57]....
        /*0474*/ 	.word	0x000039c0
        /*0478*/ 	.word	0x000000ff
        /*047c*/ 	.word	0x00000000
        /*0480*/ 	.short	0x010a
        /*0482*/ 	.byte	0x05
	.zero		1


	//   ....[58]....
        /*0484*/ 	.word	0x00003cc0
        /*0488*/ 	.word	0x000000ff
        /*048c*/ 	.word	0x00000000
        /*0490*/ 	.short	0x010a
        /*0492*/ 	.byte	0x04
	.zero		1


	//   ....[59]....
        /*0494*/ 	.word	0x00003d50
        /*0498*/ 	.word	0x000000ff
        /*049c*/ 	.word	0x00000000
        /*04a0*/ 	.short	0x010a
        /*04a2*/ 	.byte	0x04
	.zero		1


	//   ....[60]....
        /*04a4*/ 	.word	0x000042a0
        /*04a8*/ 	.word	0x000000ff
        /*04ac*/ 	.word	0x000000c0
        /*04b0*/ 	.short	0x010a
        /*04b2*/ 	.byte	0x18
	.zero		1


	//   ....[61]....
        /*04b4*/ 	.word	0x00004340
        /*04b8*/ 	.word	0x000000ff
        /*04bc*/ 	.word	0x00000000
        /*04c0*/ 	.short	0x0101
        /*04c2*/ 	.byte	0x24
	.zero		1


	//   ....[62]....
        /*04c4*/ 	.word	0x00004870
        /*04c8*/ 	.word	0x000000ff
        /*04cc*/ 	.word	0x000000b8
        /*04d0*/ 	.short	0x010a
        /*04d2*/ 	.byte	0x18
	.zero		1


	//   ....[63]....
        /*04d4*/ 	.word	0x00004a40
        /*04d8*/ 	.word	0x000000ff
        /*04dc*/ 	.word	0x00000098
        /*04e0*/ 	.short	0x010a
        /*04e2*/ 	.byte	0x07
	.zero		1


	//   ....[64]....
        /*04e4*/ 	.word	0x00004d90
        /*04e8*/ 	.word	0x000000ff
        /*04ec*/ 	.word	0x00000080
        /*04f0*/ 	.short	0x010b
        /*04f2*/ 	.byte	0x07
	.zero		1


	//   ....[65]....
        /*04f4*/ 	.word	0x00004da0
        /*04f8*/ 	.word	0x000000ff
        /*04fc*/ 	.word	0x00000000
        /*0500*/ 	.short	0x0101
        /*0502*/ 	.byte	0x06
	.zero		1


	//   ....[66]....
        /*0504*/ 	.word	0x00004db0
        /*0508*/ 	.word	0x000000ff
        /*050c*/ 	.word	0x00000098
        /*0510*/ 	.short	0x010a
        /*0512*/ 	.byte	0x04
	.zero		1


	//   ....[67]....
        /*0514*/ 	.word	0x00004fd0
        /*0518*/ 	.word	0x000000ff
        /*051c*/ 	.word	0x00000080
        /*0520*/ 	.short	0x010b
        /*0522*/ 	.byte	0x04
	.zero		1


	//   ....[68]....
        /*0524*/ 	.word	0x00004fe0
        /*0528*/ 	.word	0x000000ff
        /*052c*/ 	.word	0x00000000
        /*0530*/ 	.short	0x0101
        /*0532*/ 	.byte	0x05
	.zero		1


	//   ....[69]....
        /*0534*/ 	.word	0x00005030
        /*0538*/ 	.word	0x000000ff
        /*053c*/ 	.word	0x00000000
        /*0540*/ 	.short	0x010a
        /*0542*/ 	.byte	0x04
	.zero		1


	//   ....[70]....
        /*0544*/ 	.word	0x00005100
        /*0548*/ 	.word	0x00000002
        /*054c*/ 	.word	0x00000000
        /*0550*/ 	.short	0x010a
        /*0552*/ 	.byte	0xff
	.zero		1


	//   ....[71]....
        /*0554*/ 	.word	0x00005170
        /*0558*/ 	.word	0x00000004
        /*055c*/ 	.word	0x00000000
        /*0560*/ 	.short	0x010a
        /*0562*/ 	.byte	0xff
	.zero		1


	//   ....[72]....
        /*0564*/ 	.word	0x00005520
        /*0568*/ 	.word	0x000000ff
        /*056c*/ 	.word	0x000000c0
        /*0570*/ 	.short	0x010a
        /*0572*/ 	.byte	0x31
	.zero		1


	//   ....[73]....
        /*0574*/ 	.word	0x000055f0
        /*0578*/ 	.word	0x000000ff
        /*057c*/ 	.word	0x00000000
        /*0580*/ 	.short	0x0101
        /*0582*/ 	.byte	0x04
	.zero		1


	//   ....[74]....
        /*0584*/ 	.word	0x000061d0
        /*0588*/ 	.word	0x00000000
        /*058c*/ 	.word	0x00000080
        /*0590*/ 	.short	0x010a
        /*0592*/ 	.byte	0xff
	.zero		1


	//   ....[75]....
        /*0594*/ 	.word	0x000062c0
        /*0598*/ 	.word	0x00000066
        /*059c*/ 	.word	0x000000d0
        /*05a0*/ 	.short	0x010a
        /*05a2*/ 	.byte	0xff
	.zero		1


	//   ....[76]....
        /*05a4*/ 	.word	0x000064f0
        /*05a8*/ 	.word	0x00000000
        /*05ac*/ 	.word	0x00000080
        /*05b0*/ 	.short	0x010a
        /*05b2*/ 	.byte	0xff
	.zero		1


	//   ....[77]....
        /*05b4*/ 	.word	0x00006620
        /*05b8*/ 	.word	0x00000066
        /*05bc*/ 	.word	0x000000d0
        /*05c0*/ 	.short	0x010a
        /*05c2*/ 	.byte	0xff
	.zero		1


	//   ....[78]....
        /*05c4*/ 	.word	0x000071a0
        /*05c8*/ 	.word	0x00000000
        /*05cc*/ 	.word	0x00000000
        /*05d0*/ 	.short	0x0101
        /*05d2*/ 	.byte	0xff
	.zero		1


	//   ....[79]....
        /*05d4*/ 	.word	0x000071b0
        /*05d8*/ 	.word	0x00000003
        /*05dc*/ 	.word	0x00000080
        /*05e0*/ 	.short	0x010a
        /*05e2*/ 	.byte	0xff
	.zero		1


	//   ....[80]....
        /*05e4*/ 	.word	0x00007280
        /*05e8*/ 	.word	0x00000003
        /*05ec*/ 	.word	0x00000080
        /*05f0*/ 	.short	0x010a
        /*05f2*/ 	.byte	0xff
	.zero		1


	//   ....[81]....
        /*05f4*/ 	.word	0x000076e0
        /*05f8*/ 	.word	0x000000ff
        /*05fc*/ 	.word	0x00000000
        /*0600*/ 	.short	0x0101
        /*0602*/ 	.byte	0x05
	.zero		1


	//   ....[82]....
        /*0604*/ 	.word	0x00007fa0
        /*0608*/ 	.word	0x00000002
        /*060c*/ 	.word	0x00000000
        /*0610*/ 	.short	0x0101
        /*0612*/ 	.byte	0xff
	.zero		1


	//   ....[83]....
        /*0614*/ 	.word	0x00008210
        /*0618*/ 	.word	0x000000ff
        /*061c*/ 	.word	0x00000000
        /*0620*/ 	.short	0x0101
        /*0622*/ 	.byte	0x04
	.zero		1


	//   ....[84]....
        /*0624*/ 	.word	0x00008240
        /*0628*/ 	.word	0x00000000
        /*062c*/ 	.word	0x00000040
        /*0630*/ 	.short	0x010a
        /*0632*/ 	.byte	0xff
	.zero		1


	//   ....[85]....
        /*0634*/ 	.word	0x000082a0
        /*0638*/ 	.word	0x00000000
        /*063c*/ 	.word	0x00000040
        /*0640*/ 	.short	0x010a
        /*0642*/ 	.byte	0xff
	.zero		1


	//   ....[86]....
        /*0644*/ 	.word	0x00008300
        /*0648*/ 	.word	0x00000000
        /*064c*/ 	.word	0x000000c0
        /*0650*/ 	.short	0x010a
        /*0652*/ 	.byte	0xff
	.zero		1


	//   ....[87]....
        /*0654*/ 	.word	0x00008360
        /*0658*/ 	.word	0x00000000
        /*065c*/ 	.word	0x00000000
        /*0660*/ 	.short	0x010a
        /*0662*/ 	.byte	0xff
	.zero		1


	//   ....[88]....
        /*0664*/ 	.word	0x000083c0
        /*0668*/ 	.word	0x00000000
        /*066c*/ 	.word	0x00000000
        /*0670*/ 	.short	0x010a
        /*0672*/ 	.byte	0xff
	.zero		1


	//   ....[89]....
        /*0674*/ 	.word	0x00008420
        /*0678*/ 	.word	0x00000000
        /*067c*/ 	.word	0x00000000
        /*0680*/ 	.short	0x010a
        /*0682*/ 	.byte	0xff
	.zero		1


	//   ....[90]....
        /*0684*/ 	.word	0x00008480
        /*0688*/ 	.word	0x00000000
        /*068c*/ 	.word	0x00000000
        /*0690*/ 	.short	0x010a
        /*0692*/ 	.byte	0xff
	.zero		1


	//   ....[91]....
        /*0694*/ 	.word	0x000084e0
        /*0698*/ 	.word	0x00000000
        /*069c*/ 	.word	0x00000000
        /*06a0*/ 	.short	0x010a
        /*06a2*/ 	.byte	0xff
	.zero		1


	//   ....[92]....
        /*06a4*/ 	.word	0x00008540
        /*06a8*/ 	.word	0x00000000
        /*06ac*/ 	.word	0x00000000
        /*06b0*/ 	.short	0x010a
        /*06b2*/ 	.byte	0xff
	.zero		1


	//   ....[93]....
        /*06b4*/ 	.word	0x000085a0
        /*06b8*/ 	.word	0x00000000
        /*06bc*/ 	.word	0x00000000
        /*06c0*/ 	.short	0x010a
        /*06c2*/ 	.byte	0xff
	.zero		1


	//   ....[94]....
        /*06c4*/ 	.word	0x00008600
        /*06c8*/ 	.word	0x00000004
        /*06cc*/ 	.word	0x000000c8
        /*06d0*/ 	.short	0x010a
        /*06d2*/ 	.byte	0xff
	.zero		1


	//   ....[95]....
        /*06d4*/ 	.word	0x00008660
        /*06d8*/ 	.word	0x00000004
        /*06dc*/ 	.word	0x000000c0
        /*06e0*/ 	.short	0x010a
        /*06e2*/ 	.byte	0xff
	.zero		1


	//   ....[96]....
        /*06e4*/ 	.word	0x000086c0
        /*06e8*/ 	.word	0x00000000
        /*06ec*/ 	.word	0x000000c0
        /*06f0*/ 	.short	0x010a
        /*06f2*/ 	.byte	0xff
	.zero		1


	//   ....[97]....
        /*06f4*/ 	.word	0x00008720
        /*06f8*/ 	.word	0x00000005
        /*06fc*/ 	.word	0x000000e0
        /*0700*/ 	.short	0x010a
        /*0702*/ 	.byte	0xff
	.zero		1


	//   ....[98]....
        /*0704*/ 	.word	0x00008780
        /*0708*/ 	.word	0x00000000
        /*070c*/ 	.word	0x00000000
        /*0710*/ 	.short	0x010a
        /*0712*/ 	.byte	0xff
	.zero		1


	//   ....[99]....
        /*0714*/ 	.word	0x000087e0
        /*0718*/ 	.word	0x00000000
        /*071c*/ 	.word	0x00000000
        /*0720*/ 	.short	0x010a
        /*0722*/ 	.byte	0xff
	.zero		1


	//   ....[100]....
        /*0724*/ 	.word	0x00008840
        /*0728*/ 	.word	0x00000000
        /*072c*/ 	.word	0x00000000
        /*0730*/ 	.short	0x010a
        /*0732*/ 	.byte	0xff
	.zero		1


	//   ....[101]....
        /*0734*/ 	.word	0x000088a0
        /*0738*/ 	.word	0x00000000
        /*073c*/ 	.word	0x000000c0
        /*0740*/ 	.short	0x010a
        /*0742*/ 	.byte	0xff
	.zero		1


	//   ....[102]....
        /*0744*/ 	.word	0x00008900
        /*0748*/ 	.word	0x00000000
        /*074c*/ 	.word	0x000000b8
        /*0750*/ 	.short	0x010a
        /*0752*/ 	.byte	0xff
	.zero		1


	//   ....[103]....
        /*0754*/ 	.word	0x00008960
        /*0758*/ 	.word	0x00000008
        /*075c*/ 	.word	0x00000098
        /*0760*/ 	.short	0x010a
        /*0762*/ 	.byte	0xff
	.zero		1


	//   ....[104]....
        /*0764*/ 	.word	0x000089c0
        /*0768*/ 	.word	0x00000005
        /*076c*/ 	.word	0x00000098
        /*0770*/ 	.short	0x010a
        /*0772*/ 	.byte	0xff
	.zero		1


	//   ....[105]....
        /*0774*/ 	.word	0x00008a20
        /*0778*/ 	.word	0x00000000
        /*077c*/ 	.word	0x00000000
        /*0780*/ 	.short	0x010a
        /*0782*/ 	.byte	0xff
	.zero		1


	//   ....[106]....
        /*0784*/ 	.word	0x00008a70
        /*0788*/ 	.word	0x00000002
        /*078c*/ 	.word	0x00000000
        /*0790*/ 	.short	0x010a
        /*0792*/ 	.byte	0xff
	.zero		1


	//   ....[107]....
        /*0794*/ 	.word	0x00008ad0
        /*0798*/ 	.word	0x00000000
        /*079c*/ 	.word	0x000000c0
        /*07a0*/ 	.short	0x010a
        /*07a2*/ 	.byte	0xff
	.zero		1


	//   ....[108]....
        /*07a4*/ 	.word	0x00008b20
        /*07a8*/ 	.word	0x00000000
        /*07ac*/ 	.word	0x00000080
        /*07b0*/ 	.short	0x010a
        /*07b2*/ 	.byte	0xff
	.zero		1


	//   ....[109]....
        /*07b4*/ 	.word	0x00008b70
        /*07b8*/ 	.word	0x00000066
        /*07bc*/ 	.word	0x000000d0
        /*07c0*/ 	.short	0x010a
        /*07c2*/ 	.byte	0xff
	.zero		1


	//   ....[110]....
        /*07c4*/ 	.word	0x00008bc0
        /*07c8*/ 	.word	0x00000003
        /*07cc*/ 	.word	0x00000080
        /*07d0*/ 	.short	0x010a
        /*07d2*/ 	.byte	0xff
	.zero		1


	//----- nvinfo : EIATTR_NUM_MBARRIERS
	.align		4
.L_47:
        /*07d4*/ 	.byte	0x03, 0x38
        /*07d6*/ 	.short	0x001e


	//----- nvinfo : EIATTR_EXIT_INSTR_OFFSETS
	.align		4
        /*07d8*/ 	.byte	0x04, 0x1c
        /*07da*/ 	.short	(.L_49 - .L_48)


	//   ....[0]....
.L_48:
        /*07dc*/ 	.word	0x00002e70


	//   ....[1]....
        /*07e0*/ 	.word	0x00003120


	//   ....[2]....
        /*07e4*/ 	.word	0x00003180


	//   ....[3]....
        /*07e8*/ 	.word	0x00003fc0


	//   ....[4]....
        /*07ec*/ 	.word	0x000051a0


	//   ....[5]....
        /*07f0*/ 	.word	0x000051e0


	//   ....[6]....
        /*07f4*/ 	.word	0x000080f0


	//   ....[7]....
        /*07f8*/ 	.word	0x00008170


	//   ....[8]....
        /*07fc*/ 	.word	0x000081a0


	//   ....[9]....
        /*0800*/ 	.word	0x00008220


	//----- nvinfo : EIATTR_MAX_THREADS
	.align		4
.L_49:
        /*0804*/ 	.byte	0x04, 0x05
        /*0806*/ 	.short	(.L_51 - .L_50)
.L_50:
        /*0808*/ 	.word	0x00000100
        /*080c*/ 	.word	0x00000001
        /*0810*/ 	.word	0x00000001


	//----- nvinfo : EIATTR_CRS_STACK_SIZE
	.align		4
.L_51:
        /*0814*/ 	.byte	0x04, 0x1e
        /*0816*/ 	.short	(.L_53 - .L_52)
.L_52:
        /*0818*/ 	.word	0x00000000


	//----- nvinfo : EIATTR_CBANK_PARAM_SIZE
	.align		4
.L_53:
        /*081c*/ 	.byte	0x03, 0x19
        /*081e*/ 	.short	0x0900


	//----- nvinfo : EIATTR_PARAM_CBANK
	.align		4
        /*0820*/ 	.byte	0x04, 0x0a
        /*0822*/ 	.short	(.L_55 - .L_54)
	.align		4
.L_54:
        /*0824*/ 	.word	index@(.nv.constant0._ZN7cutlass13device_kernelINS_4conv6kernel13ConvUniversalINS1_16ConvProblemShapeILNS1_8OperatorE1ELi3EEENS1_10collective14CollectiveConvINS1_47MainloopSm100TmaUmmaWarpSpecializedImplicitGemmILS5_1ELi8ELi3ELi1ELi2EN4cute5tupleIJNSA_1CILi1EEESD_SD_EEEEENSB_IJNSC_ILi128EEENSC_ILi64EEENSB_IJSH_EEEEEENS_6half_tESK_NSA_8TiledMMAINSA_8MMA_AtomIJNSA_20SM100_MMA_F16BF16_SSISK_SK_fLi128ELi64ELNSA_4UMMA5MajorE0ELSP_1ELNSO_7ScaleInE0ELSQ_0EEEEEENSA_6LayoutISE_NSB_IJNSC_ILi0EEESU_SU_EEEEENSB_IJNSA_10UnderscoreESX_SX_EEEEENS7_6detail27Sm100ImplicitGemmTileTraitsINSA_20SM90_TMA_LOAD_IM2COLENSA_14ComposedLayoutINSA_7SwizzleILi3ELi4ELi3EEENSA_18smem_ptr_flag_bitsILi16EEENST_INSB_IJNSC_ILi8EEESH_EEENSB_IJSH_SD_EEEEEEEvEENS11_INSA_13SM90_TMA_LOADENS13_IS15_S17_NST_INSB_IJSH_S18_EEENSB_IJSD_SH_EEEEEEEvEEEENS_8epilogue10collective18CollectiveEpilogueINS1L_23Sm100TmaWarpSpecializedILi3ELi2ELi32ELb1ELb0EEEJSJ_NSB_IJNST_ISG_SD_EENST_INSC_ILi32EEESD_EEEEESK_NSB_IJNSB_IJllllEEESD_SU_EEESK_S1V_NS1L_6fusion15FusionCallbacksIS1P_NS1W_17LinearCombinationISK_fSK_fLNS_15FloatRoundStyleE2EEESJ_S1T_JEEENSA_5SM1004TMEM4LOAD26SM100_TMEM_LOAD_32dp32b32xES12_NS13_INS14_ILi2ELi4ELi3EEES17_NST_INSB_IJS18_S1R_EEENSB_IJS1R_SD_EEEEEEENSA_39AutoVectorizingCopyWithAssumedAlignmentILi128EEENSA_21SM90_TMA_STORE_IM2COLES2A_S2C_S2C_EEEvvEEEEvNT_6ParamsE)
        /*0828*/ 	.short	0x0380
        /*082a*/ 	.short	0x0900


	//----- nvinfo : EIATTR_SW_WAR
	.align		4
.L_55:
        /*082c*/ 	.byte	0x04, 0x36
        /*082e*/ 	.short	(.L_57 - .L_56)
.L_56:
        /*0830*/ 	.word	0x00000008
.L_57:


//--------------------- .nv.callgraph             --------------------------
	.section	.nv.callgraph,"",@"SHT_CUDA_CALLGRAPH"
	.align	4
	.sectionentsize	8
	.align		4
        /*0000*/ 	.word	0x00000000
	.align		4
        /*0004*/ 	.word	0xffffffff
	.align		4
        /*0008*/ 	.word	index@(_ZN7cutlass13device_kernelINS_4conv6kernel13ConvUniversalINS1_16ConvProblemShapeILNS1_8OperatorE1ELi3EEENS1_10collective14CollectiveConvINS1_47MainloopSm100TmaUmmaWarpSpecializedImplicitGemmILS5_1ELi8ELi3ELi1ELi2EN4cute5tupleIJNSA_1CILi1EEESD_SD_EEEEENSB_IJNSC_ILi128EEENSC_ILi64EEENSB_IJSH_EEEEEENS_6half_tESK_NSA_8TiledMMAINSA_8MMA_AtomIJNSA_20SM100_MMA_F16BF16_SSISK_SK_fLi128ELi64ELNSA_4UMMA5MajorE0ELSP_1ELNSO_7ScaleInE0ELSQ_0EEEEEENSA_6LayoutISE_NSB_IJNSC_ILi0EEESU_SU_EEEEENSB_IJNSA_10UnderscoreESX_SX_EEEEENS7_6detail27Sm100ImplicitGemmTileTraitsINSA_20SM90_TMA_LOAD_IM2COLENSA_14ComposedLayoutINSA_7SwizzleILi3ELi4ELi3EEENSA_18smem_ptr_flag_bitsILi16EEENST_INSB_IJNSC_ILi8EEESH_EEENSB_IJSH_SD_EEEEEEEvEENS11_INSA_13SM90_TMA_LOADENS13_IS15_S17_NST_INSB_IJSH_S18_EEENSB_IJSD_SH_EEEEEEEvEEEENS_8epilogue10collective18CollectiveEpilogueINS1L_23Sm100TmaWarpSpecializedILi3ELi2ELi32ELb1ELb0EEEJSJ_NSB_IJNST_ISG_SD_EENST_INSC_ILi32EEESD_EEEEESK_NSB_IJNSB_IJllllEEESD_SU_EEESK_S1V_NS1L_6fusion15FusionCallbacksIS1P_NS1W_17LinearCombinationISK_fSK_fLNS_15FloatRoundStyleE2EEESJ_S1T_JEEENSA_5SM1004TMEM4LOAD26SM100_TMEM_LOAD_32dp32b32xES12_NS13_INS14_ILi2ELi4ELi3EEES17_NST_INSB_IJS18_S1R_EEENSB_IJS1R_SD_EEEEEEENSA_39AutoVectorizingCopyWithAssumedAlignmentILi128EEENSA_21SM90_TMA_STORE_IM2COLES2A_S2C_S2C_EEEvvEEEEvNT_6ParamsE)
	.align		4
        /*000c*/ 	.word	index@(__assertfail)
	.align		4
        /*0010*/ 	.word	0x00000000
	.align		4
        /*0014*/ 	.word	0xfffffffe
	.align		4
        /*0018*/ 	.word	0x00000000
	.align		4
        /*001c*/ 	.word	0xfffffffd
	.align		4
        /*0020*/ 	.word	0x00000000
	.align		4
        /*0024*/ 	.word	0xfffffffc


//--------------------- .nv.constant4             --------------------------
	.section	.nv.constant4,"a",@progbits
	.align	8
	.align		8
.nv.constant4:
        /*0000*/ 	.dword	__assertfail
	.align		8
        /*0008*/ 	.dword	__unnamed_1
	.align		8
        /*0010*/ 	.dword	__unnamed_2
	.align		8
        /*0018*/ 	.dword	_ZN39_INTERNAL_914b7e80_4_k_cu_4f46c864_30434cuda3std3__45__cpo5beginE
	.align		8
        /*0020*/ 	.dword	_ZN39_INTERNAL_914b7e80_4_k_cu_4f46c864_30434cuda3std3__45__cpo3endE
	.align		8
        /*0028*/ 	.dword	_ZN39_INTERNAL_914b7e80_4_k_cu_4f46c864_30434cuda3std3__45__cpo6cbeginE
	.align		8
        /*0030*/ 	.dword	_ZN39_INTERNAL_914b7e80_4_k_cu_4f46c864_30434cuda3std3__45__cpo4cendE
	.align		8
        /*0038*/ 	.dword	_ZN39_INTERNAL_914b7e80_4_k_cu_4f46c864_30434cuda3std3__441_GLOBAL__N__914b7e80_4_k_cu_4f46c864_30436ignoreE
	.align		8
        /*0040*/ 	.dword	_ZN39_INTERNAL_914b7e80_4_k_cu_4f46c864_30434cuda3std3__419piecewise_constructE
	.align		8
        /*0048*/ 	.dword	_ZN39_INTERNAL_914b7e80_4_k_cu_4f46c864_30434cuda3std3__48in_placeE
	.align		8
        /*0050*/ 	.dword	_ZN39_INTERNAL_914b7e80_4_k_cu_4f46c864_30434cuda3std6ranges3__45__cpo4swapE
	.align		8
        /*0058*/ 	.dword	_ZN39_INTERNAL_914b7e80_4_k_cu_4f46c864_30434cuda3std6ranges3__45__cpo9iter_moveE
	.align		8
        /*0060*/ 	.dword	_ZN39_INTERNAL_914b7e80_4_k_cu_4f46c864_30434cute7productE
	.align		8
        /*0068*/ 	.dword	_ZN39_INTERNAL_914b7e80_4_k_cu_4f46c864_30434cute1_E
	.align		8
        /*0070*/ 	.dword	$str$27
	.align		8
        /*0078*/ 	.dword	$str$28
	.align		8
        /*0080*/ 	.dword	$str$29
	.align		8
        /*0088*/ 	.dword	$str$30


//--------------------- .text._ZN7cutlass13device_kernelINS_4conv6kernel13ConvUniversalINS1_16ConvProblemShapeILNS1_8OperatorE1ELi3EEENS1_10collective14CollectiveConvINS1_47MainloopSm100TmaUmmaWarpSpecializedImplicitGemmILS5_1ELi8ELi3ELi1ELi2EN4cute5tupleIJNSA_1CILi1EEESD_SD_EEEEENSB_IJNSC_ILi128EEENSC_ILi64EEENSB_IJSH_EEEEEENS_6half_tESK_NSA_8TiledMMAINSA_8MMA_AtomIJNSA_20SM100_MMA_F16BF16_SSISK_SK_fLi128ELi64ELNSA_4UMMA5MajorE0ELSP_1ELNSO_7ScaleInE0ELSQ_0EEEEEENSA_6LayoutISE_NSB_IJNSC_ILi0EEESU_SU_EEEEENSB_IJNSA_10UnderscoreESX_SX_EEEEENS7_6detail27Sm100ImplicitGemmTileTraitsINSA_20SM90_TMA_LOAD_IM2COLENSA_14ComposedLayoutINSA_7SwizzleILi3ELi4ELi3EEENSA_18smem_ptr_flag_bitsILi16EEENST_INSB_IJNSC_ILi8EEESH_EEENSB_IJSH_SD_EEEEEEEvEENS11_INSA_13SM90_TMA_LOADENS13_IS15_S17_NST_INSB_IJSH_S18_EEENSB_IJSD_SH_EEEEEEEvEEEENS_8epilogue10collective18CollectiveEpilogueINS1L_23Sm100TmaWarpSpecializedILi3ELi2ELi32ELb1ELb0EEEJSJ_NSB_IJNST_ISG_SD_EENST_INSC_ILi32EEESD_EEEEESK_NSB_IJNSB_IJllllEEESD_SU_EEESK_S1V_NS1L_6fusion15FusionCallbacksIS1P_NS1W_17LinearCombinationISK_fSK_fLNS_15FloatRoundStyleE2EEESJ_S1T_JEEENSA_5SM1004TMEM4LOAD26SM100_TMEM_LOAD_32dp32b32xES12_NS13_INS14_ILi2ELi4ELi3EEES17_NST_INSB_IJS18_S1R_EEENSB_IJS1R_SD_EEEEEEENSA_39AutoVectorizingCopyWithAssumedAlignmentILi128EEENSA_21SM90_TMA_STORE_IM2COLES2A_S2C_S2C_EEEvvEEEEvNT_6ParamsE --------------------------
	.section	.text._ZN7cutlass13device_kernelINS_4conv6kernel13ConvUniversalINS1_16ConvProblemShapeILNS1_8OperatorE1ELi3EEENS1_10collective14CollectiveConvINS1_47MainloopSm100TmaUmmaWarpSpecializedImplicitGemmILS5_1ELi8ELi3ELi1ELi2EN4cute5tupleIJNSA_1CILi1EEESD_SD_EEEEENSB_IJNSC_ILi128EEENSC_ILi64EEENSB_IJSH_EEEEEENS_6half_tESK_NSA_8TiledMMAINSA_8MMA_AtomIJNSA_20SM100_MMA_F16BF16_SSISK_SK_fLi128ELi64ELNSA_4UMMA5MajorE0ELSP_1ELNSO_7ScaleInE0ELSQ_0EEEEEENSA_6LayoutISE_NSB_IJNSC_ILi0EEESU_SU_EEEEENSB_IJNSA_10UnderscoreESX_SX_EEEEENS7_6detail27Sm100ImplicitGemmTileTraitsINSA_20SM90_TMA_LOAD_IM2COLENSA_14ComposedLayoutINSA_7SwizzleILi3ELi4ELi3EEENSA_18smem_ptr_flag_bitsILi16EEENST_INSB_IJNSC_ILi8EEESH_EEENSB_IJSH_SD_EEEEEEEvEENS11_INSA_13SM90_TMA_LOADENS13_IS15_S17_NST_INSB_IJSH_S18_EEENSB_IJSD_SH_EEEEEEEvEEEENS_8epilogue10collective18CollectiveEpilogueINS1L_23Sm100TmaWarpSpecializedILi3ELi2ELi32ELb1ELb0EEEJSJ_NSB_IJNST_ISG_SD_EENST_INSC_ILi32EEESD_EEEEESK_NSB_IJNSB_IJllllEEESD_SU_EEESK_S1V_NS1L_6fusion15FusionCallbacksIS1P_NS1W_17LinearCombinationISK_fSK_fLNS_15FloatRoundStyleE2EEESJ_S1T_JEEENSA_5SM1004TMEM4LOAD26SM100_TMEM_LOAD_32dp32b32xES12_NS13_INS14_ILi2ELi4ELi3EEES17_NST_INSB_IJS18_S1R_EEENSB_IJS1R_SD_EEEEEEENSA_39AutoVectorizingCopyWithAssumedAlignmentILi128EEENSA_21SM90_TMA_STORE_IM2COLES2A_S2C_S2C_EEEvvEEEEvNT_6ParamsE,"ax",@progbits
	.align	128
.text._ZN7cutlass13device_kernelINS_4conv6kernel13ConvUniversalINS1_16ConvProblemShapeILNS1_8OperatorE1ELi3EEENS1_10collective14CollectiveConvINS1_47MainloopSm100TmaUmmaWarpSpecializedImplicitGemmILS5_1ELi8ELi3ELi1ELi2EN4cute5tupleIJNSA_1CILi1EEESD_SD_EEEEENSB_IJNSC_ILi128EEENSC_ILi64EEENSB_IJSH_EEEEEENS_6half_tESK_NSA_8TiledMMAINSA_8MMA_AtomIJNSA_20SM100_MMA_F16BF16_SSISK_SK_fLi128ELi64ELNSA_4UMMA5MajorE0ELSP_1ELNSO_7ScaleInE0ELSQ_0EEEEEENSA_6LayoutISE_NSB_IJNSC_ILi0EEESU_SU_EEEEENSB_IJNSA_10UnderscoreESX_SX_EEEEENS7_6detail27Sm100ImplicitGemmTileTraitsINSA_20SM90_TMA_LOAD_IM2COLENSA_14ComposedLayoutINSA_7SwizzleILi3ELi4ELi3EEENSA_18smem_ptr_flag_bitsILi16EEENST_INSB_IJNSC_ILi8EEESH_EEENSB_IJSH_SD_EEEEEEEvEENS11_INSA_13SM90_TMA_LOADENS13_IS15_S17_NST_INSB_IJSH_S18_EEENSB_IJSD_SH_EEEEEEEvEEEENS_8epilogue10collective18CollectiveEpilogueINS1L_23Sm100TmaWarpSpecializedILi3ELi2ELi32ELb1ELb0EEEJSJ_NSB_IJNST_ISG_SD_EENST_INSC_ILi32EEESD_EEEEESK_NSB_IJNSB_IJllllEEESD_SU_EEESK_S1V_NS1L_6fusion15FusionCallbacksIS1P_NS1W_17LinearCombinationISK_fSK_fLNS_15FloatRoundStyleE2EEESJ_S1T_JEEENSA_5SM1004TMEM4LOAD26SM100_TMEM_LOAD_32dp32b32xES12_NS13_INS14_ILi2ELi4ELi3EEES17_NST_INSB_IJS18_S1R_EEENSB_IJS1R_SD_EEEEEEENSA_39AutoVectorizingCopyWithAssumedAlignmentILi128EEENSA_21SM90_TMA_STORE_IM2COLES2A_S2C_S2C_EEEvvEEEEvNT_6ParamsE:
        .type           _ZN7cutlass13device_kernelINS_4conv6kernel13ConvUniversalINS1_16ConvProblemShapeILNS1_8OperatorE1ELi3EEENS1_10collective14CollectiveConvINS1_47MainloopSm100TmaUmmaWarpSpecializedImplicitGemmILS5_1ELi8ELi3ELi1ELi2EN4cute5tupleIJNSA_1CILi1EEESD_SD_EEEEENSB_IJNSC_ILi128EEENSC_ILi64EEENSB_IJSH_EEEEEENS_6half_tESK_NSA_8TiledMMAINSA_8MMA_AtomIJNSA_20SM100_MMA_F16BF16_SSISK_SK_fLi128ELi64ELNSA_4UMMA5MajorE0ELSP_1ELNSO_7ScaleInE0ELSQ_0EEEEEENSA_6LayoutISE_NSB_IJNSC_ILi0EEESU_SU_EEEEENSB_IJNSA_10UnderscoreESX_SX_EEEEENS7_6detail27Sm100ImplicitGemmTileTraitsINSA_20SM90_TMA_LOAD_IM2COLENSA_14ComposedLayoutINSA_7SwizzleILi3ELi4ELi3EEENSA_18smem_ptr_flag_bitsILi16EEENST_INSB_IJNSC_ILi8EEESH_EEENSB_IJSH_SD_EEEEEEEvEENS11_INSA_13SM90_TMA_LOADENS13_IS15_S17_NST_INSB_IJSH_S18_EEENSB_IJSD_SH_EEEEEEEvEEEENS_8epilogue10collective18CollectiveEpilogueINS1L_23Sm100TmaWarpSpecializedILi3ELi2ELi32ELb1ELb0EEEJSJ_NSB_IJNST_ISG_SD_EENST_INSC_ILi32EEESD_EEEEESK_NSB_IJNSB_IJllllEEESD_SU_EEESK_S1V_NS1L_6fusion15FusionCallbacksIS1P_NS1W_17LinearCombinationISK_fSK_fLNS_15FloatRoundStyleE2EEESJ_S1T_JEEENSA_5SM1004TMEM4LOAD26SM100_TMEM_LOAD_32dp32b32xES12_NS13_INS14_ILi2ELi4ELi3EEES17_NST_INSB_IJS18_S1R_EEENSB_IJS1R_SD_EEEEEEENSA_39AutoVectorizingCopyWithAssumedAlignmentILi128EEENSA_21SM90_TMA_STORE_IM2COLES2A_S2C_S2C_EEEvvEEEEvNT_6ParamsE,@function
        .size           _ZN7cutlass13device_kernelINS_4conv6kernel13ConvUniversalINS1_16ConvProblemShapeILNS1_8OperatorE1ELi3EEENS1_10collective14CollectiveConvINS1_47MainloopSm100TmaUmmaWarpSpecializedImplicitGemmILS5_1ELi8ELi3ELi1ELi2EN4cute5tupleIJNSA_1CILi1EEESD_SD_EEEEENSB_IJNSC_ILi128EEENSC_ILi64EEENSB_IJSH_EEEEEENS_6half_tESK_NSA_8TiledMMAINSA_8MMA_AtomIJNSA_20SM100_MMA_F16BF16_SSISK_SK_fLi128ELi64ELNSA_4UMMA5MajorE0ELSP_1ELNSO_7ScaleInE0ELSQ_0EEEEEENSA_6LayoutISE_NSB_IJNSC_ILi0EEESU_SU_EEEEENSB_IJNSA_10UnderscoreESX_SX_EEEEENS7_6detail27Sm100ImplicitGemmTileTraitsINSA_20SM90_TMA_LOAD_IM2COLENSA_14ComposedLayoutINSA_7SwizzleILi3ELi4ELi3EEENSA_18smem_ptr_flag_bitsILi16EEENST_INSB_IJNSC_ILi8EEESH_EEENSB_IJSH_SD_EEEEEEEvEENS11_INSA_13SM90_TMA_LOADENS13_IS15_S17_NST_INSB_IJSH_S18_EEENSB_IJSD_SH_EEEEEEEvEEEENS_8epilogue10collective18CollectiveEpilogueINS1L_23Sm100TmaWarpSpecializedILi3ELi2ELi32ELb1ELb0EEEJSJ_NSB_IJNST_ISG_SD_EENST_INSC_ILi32EEESD_EEEEESK_NSB_IJNSB_IJllllEEESD_SU_EEESK_S1V_NS1L_6fusion15FusionCallbacksIS1P_NS1W_17LinearCombinationISK_fSK_fLNS_15FloatRoundStyleE2EEESJ_S1T_JEEENSA_5SM1004TMEM4LOAD26SM100_TMEM_LOAD_32dp32b32xES12_NS13_INS14_ILi2ELi4ELi3EEES17_NST_INSB_IJS18_S1R_EEENSB_IJS1R_SD_EEEEEEENSA_39AutoVectorizingCopyWithAssumedAlignmentILi128EEENSA_21SM90_TMA_STORE_IM2COLES2A_S2C_S2C_EEEvvEEEEvNT_6ParamsE,(.L_x_155 - _ZN7cutlass13device_kernelINS_4conv6kernel13ConvUniversalINS1_16ConvProblemShapeILNS1_8OperatorE1ELi3EEENS1_10collective14CollectiveConvINS1_47MainloopSm100TmaUmmaWarpSpecializedImplicitGemmILS5_1ELi8ELi3ELi1ELi2EN4cute5tupleIJNSA_1CILi1EEESD_SD_EEEEENSB_IJNSC_ILi128EEENSC_ILi64EEENSB_IJSH_EEEEEENS_6half_tESK_NSA_8TiledMMAINSA_8MMA_AtomIJNSA_20SM100_MMA_F16BF16_SSISK_SK_fLi128ELi64ELNSA_4UMMA5MajorE0ELSP_1ELNSO_7ScaleInE0ELSQ_0EEEEEENSA_6LayoutISE_NSB_IJNSC_ILi0EEESU_SU_EEEEENSB_IJNSA_10UnderscoreESX_SX_EEEEENS7_6detail27Sm100ImplicitGemmTileTraitsINSA_20SM90_TMA_LOAD_IM2COLENSA_14ComposedLayoutINSA_7SwizzleILi3ELi4ELi3EEENSA_18smem_ptr_flag_bitsILi16EEENST_INSB_IJNSC_ILi8EEESH_EEENSB_IJSH_SD_EEEEEEEvEENS11_INSA_13SM90_TMA_LOADENS13_IS15_S17_NST_INSB_IJSH_S18_EEENSB_IJSD_SH_EEEEEEEvEEEENS_8epilogue10collective18CollectiveEpilogueINS1L_23Sm100TmaWarpSpecializedILi3ELi2ELi32ELb1ELb0EEEJSJ_NSB_IJNST_ISG_SD_EENST_INSC_ILi32EEESD_EEEEESK_NSB_IJNSB_IJllllEEESD_SU_EEESK_S1V_NS1L_6fusion15FusionCallbacksIS1P_NS1W_17LinearCombinationISK_fSK_fLNS_15FloatRoundStyleE2EEESJ_S1T_JEEENSA_5SM1004TMEM4LOAD26SM100_TMEM_LOAD_32dp32b32xES12_NS13_INS14_ILi2ELi4ELi3EEES17_NST_INSB_IJS18_S1R_EEENSB_IJS1R_SD_EEEEEEENSA_39AutoVectorizingCopyWithAssumedAlignmentILi128EEENSA_21SM90_TMA_STORE_IM2COLES2A_S2C_S2C_EEEvvEEEEvNT_6ParamsE)
        .other          _ZN7cutlass13device_kernelINS_4conv6kernel13ConvUniversalINS1_16ConvProblemShapeILNS1_8OperatorE1ELi3EEENS1_10collective14CollectiveConvINS1_47MainloopSm100TmaUmmaWarpSpecializedImplicitGemmILS5_1ELi8ELi3ELi1ELi2EN4cute5tupleIJNSA_1CILi1EEESD_SD_EEEEENSB_IJNSC_ILi128EEENSC_ILi64EEENSB_IJSH_EEEEEENS_6half_tESK_NSA_8TiledMMAINSA_8MMA_AtomIJNSA_20SM100_MMA_F16BF16_SSISK_SK_fLi128ELi64ELNSA_4UMMA5MajorE0ELSP_1ELNSO_7ScaleInE0ELSQ_0EEEEEENSA_6LayoutISE_NSB_IJNSC_ILi0EEESU_SU_EEEEENSB_IJNSA_10UnderscoreESX_SX_EEEEENS7_6detail27Sm100ImplicitGemmTileTraitsINSA_20SM90_TMA_LOAD_IM2COLENSA_14ComposedLayoutINSA_7SwizzleILi3ELi4ELi3EEENSA_18smem_ptr_flag_bitsILi16EEENST_INSB_IJNSC_ILi8EEESH_EEENSB_IJSH_SD_EEEEEEEvEENS11_INSA_13SM90_TMA_LOADENS13_IS15_S17_NST_INSB_IJSH_S18_EEENSB_IJSD_SH_EEEEEEEvEEEENS_8epilogue10collective18CollectiveEpilogueINS1L_23Sm100TmaWarpSpecializedILi3ELi2ELi32ELb1ELb0EEEJSJ_NSB_IJNST_ISG_SD_EENST_INSC_ILi32EEESD_EEEEESK_NSB_IJNSB_IJllllEEESD_SU_EEESK_S1V_NS1L_6fusion15FusionCallbacksIS1P_NS1W_17LinearCombinationISK_fSK_fLNS_15FloatRoundStyleE2EEESJ_S1T_JEEENSA_5SM1004TMEM4LOAD26SM100_TMEM_LOAD_32dp32b32xES12_NS13_INS14_ILi2ELi4ELi3EEES17_NST_INSB_IJS18_S1R_EEENSB_IJS1R_SD_EEEEEEENSA_39AutoVectorizingCopyWithAssumedAlignmentILi128EEENSA_21SM90_TMA_STORE_IM2COLES2A_S2C_S2C_EEEvvEEEEvNT_6ParamsE,@"STO_CUDA_ENTRY STV_DEFAULT"
_ZN7cutlass13device_kernelINS_4conv6kernel13ConvUniversalINS1_16ConvProblemShapeILNS1_8OperatorE1ELi3EEENS1_10collective14CollectiveConvINS1_47MainloopSm100TmaUmmaWarpSpecializedImplicitGemmILS5_1ELi8ELi3ELi1ELi2EN4cute5tupleIJNSA_1CILi1EEESD_SD_EEEEENSB_IJNSC_ILi128EEENSC_ILi64EEENSB_IJSH_EEEEEENS_6half_tESK_NSA_8TiledMMAINSA_8MMA_AtomIJNSA_20SM100_MMA_F16BF16_SSISK_SK_fLi128ELi64ELNSA_4UMMA5MajorE0ELSP_1ELNSO_7ScaleInE0ELSQ_0EEEEEENSA_6LayoutISE_NSB_IJNSC_ILi0EEESU_SU_EEEEENSB_IJNSA_10UnderscoreESX_SX_EEEEENS7_6detail27Sm100ImplicitGemmTileTraitsINSA_20SM90_TMA_LOAD_IM2COLENSA_14ComposedLayoutINSA_7SwizzleILi3ELi4ELi3EEENSA_18smem_ptr_flag_bitsILi16EEENST_INSB_IJNSC_ILi8EEESH_EEENSB_IJSH_SD_EEEEEEEvEENS11_INSA_13SM90_TMA_LOADENS13_IS15_S17_NST_INSB_IJSH_S18_EEENSB_IJSD_SH_EEEEEEEvEEEENS_8epilogue10collective18CollectiveEpilogueINS1L_23Sm100TmaWarpSpecializedILi3ELi2ELi32ELb1ELb0EEEJSJ_NSB_IJNST_ISG_SD_EENST_INSC_ILi32EEESD_EEEEESK_NSB_IJNSB_IJllllEEESD_SU_EEESK_S1V_NS1L_6fusion15FusionCallbacksIS1P_NS1W_17LinearCombinationISK_fSK_fLNS_15FloatRoundStyleE2EEESJ_S1T_JEEENSA_5SM1004TMEM4LOAD26SM100_TMEM_LOAD_32dp32b32xES12_NS13_INS14_ILi2ELi4ELi3EEES17_NST_INSB_IJS18_S1R_EEENSB_IJS1R_SD_EEEEEEENSA_39AutoVectorizingCopyWithAssumedAlignmentILi128EEENSA_21SM90_TMA_STORE_IM2COLES2A_S2C_S2C_EEEvvEEEEvNT_6ParamsE:
[----:B------:R-:W1:Y:S01]  /*0000*/  LDC R1, c[0x0][0x37c] ;  /* 0x0000df00ff017b82 */ /* 0x000e620000000800 */
[----:B------:R-:W2:Y:S07]  /*0010*/  S2R R99, SR_TID.X ;  /* 0x0000000000637919 */ /* 0x000eae0000002100 */
[----:B------:R-:W3:Y:S01]  /*0020*/  LDC.64 R2, c[0x0][0x990] ;  /* 0x00026400ff027b82 */ /* 0x000ee20000000a00 */
[----:B------:R-:W-:Y:S01]  /*0030*/  ELECT P2, URZ, PT ;  /* 0x0000000000ff782f */ /* 0x000fe20003840000 */
[----:B-1----:R-:W-:Y:S01]  /*0040*/  VIADD R1, R1, 0xfffffff8 ;  /* 0xfffffff801017836 */ /* 0x002fe20000000000 */
[----:B------:R-:W-:-:S02]  /*0050*/  PRMT R90, RZ, 0x7610, R90 ;  /* 0x00007610ff5a7816 */ /* 0x000fc4000000005a */
[----:B---3--:R-:W-:-:S04]  /*0060*/  ISETP.NE.U32.AND P0, PT, R2, RZ, PT ;  /* 0x000000ff0200720c */ /* 0x008fc80003f05070 */
[----:B------:R-:W-:Y:S02]  /*0070*/  ISETP.NE.AND.EX P0, PT, R3, RZ, PT, P0 ;  /* 0x000000ff0300720c */ /* 0x000fe40003f05300 */
[----:B--2---:R-:W-:-:S05]  /*0080*/  SHF.R.U32.HI R91, RZ, 0x5, R99 ;  /* 0x00000005ff5b7819 */ /* 0x004fca0000011663 */
[----:B------:R-:W1:Y:S02]  /*0090*/  SHFL.IDX PT, R0, R91, RZ, 0x1f ;  /* 0x00001fff5b007589 */ /* 0x000e6400000e0000 */
[----:B-1----:R-:W-:-:S04]  /*00a0*/  R2UR UR15, R0 ;  /* 0x00000000000f72ca */ /* 0x002fc800000e0000 */
[----:B------:R-:W-:Y:S05]  /*00b0*/  @P0 BRA `(.L_x_0) ;  /* 0x0000000000300947 */ /* 0x000fea0003800000 */
[----:B------:R-:W1:Y:S02]  /*00c0*/  LDCU.64 UR4, c[0x0][0x988] ;  /* 0x00013100ff0477ac */ /* 0x000e640008000a00 */
[----:B-1----:R-:W-:-:S04]  /*00d0*/  UISETP.NE.U32.AND UP0, UPT, UR4, URZ, UPT ;  /* 0x000000ff0400728c */ /* 0x002fc8000bf05070 */
[----:B------:R-:W-:-:S09]  /*00e0*/  UISETP.NE.AND.EX UP0, UPT, UR5, URZ, UPT, UP0 ;  /* 0x000000ff0500728c */ /* 0x000fd2000bf05300 */
[----:B------:R-:W-:Y:S05]  /*00f0*/  BRA.U !UP0, `(.L_x_1) ;  /* 0x0000000108147547 */ /* 0x000fea000b800000 */
[----:B------:R-:W1:Y:S01]  /*0100*/  LDC.64 R4, c[0x0][0x988] ;  /* 0x00026200ff047b82 */ /* 0x000e620000000a00 */
[----:B------:R-:W1:Y:S02]  /*0110*/  LDCU.64 UR4, c[0x0][0x358] ;  /* 0x00006b00ff0477ac */ /* 0x000e640008000a00 */
[----:B-1----:R1:W5:Y:S01]  /*0120*/  LDG.E R41, desc[UR4][R4.64] ;  /* 0x0000000404297981 */ /* 0x002362000c1e1900 */
[----:B------:R-:W-:Y:S01]  /*0130*/  HFMA2 R90, -RZ, RZ, 0, 5.9604644775390625e-08 ;  /* 0x00000001ff5a7431 */ /* 0x000fe200000001ff */
[----:B------:R-:W-:Y:S05]  /*0140*/  BRA `(.L_x_0) ;  /* 0x00000000000c7947 */ /* 0x000fea0003800000 */
.L_x_1:
[----:B------:R-:W1:Y:S01]  /*0150*/  LDCU UR4, c[0x0][0x980] ;  /* 0x00013000ff0477ac */ /* 0x000e620008000800 */
[----:B------:R-:W-:Y:S01]  /*0160*/  HFMA2 R90, -RZ, RZ, 0, 5.9604644775390625e-08 ;  /* 0x00000001ff5a7431 */ /* 0x000fe200000001ff */
[----:B-1----:R-:W-:-:S07]  /*0170*/  MOV R41, UR4 ;  /* 0x0000000400297c02 */ /* 0x002fce0008000f00 */
.L_x_0:
[----:B------:R-:W2:Y:S02]  /*0180*/  LDCU.64 UR4, c[0x0][0x9b0] ;  /* 0x00013600ff0477ac */ /* 0x000ea40008000a00 */
[----:B--2---:R-:W-:-:S04]  /*0190*/  UISETP.NE.U32.AND UP0, UPT, UR4, URZ, UPT ;  /* 0x000000ff0400728c */ /* 0x004fc8000bf05070 */
[----:B------:R-:W-:-:S09]  /*01a0*/  UISETP.NE.AND.EX UP0, UPT, UR5, URZ, UPT, UP0 ;  /* 0x000000ff0500728c */ /* 0x000fd2000bf05300 */
[----:B------:R-:W-:Y:S05]  /*01b0*/  BRA.U UP0, `(.L_x_2) ;  /* 0x0000000100287547 */ /* 0x000fea000b800000 */
[----:B------:R-:W2:Y:S02]  /*01c0*/  LDCU.64 UR4, c[0x0][0x9a8] ;  /* 0x00013500ff0477ac */ /* 0x000ea40008000a00 */
[----:B--2---:R-:W-:-:S04]  /*01d0*/  UISETP.NE.U32.AND UP0, UPT, UR4, URZ, UPT ;  /* 0x000000ff0400728c */ /* 0x004fc8000bf05070 */
[----:B------:R-:W-:-:S09]  /*01e0*/  UISETP.NE.AND.EX UP0, UPT, UR5, URZ, UPT, UP0 ;  /* 0x000000ff0500728c */ /* 0x000fd2000bf05300 */
[----:B------:R-:W-:Y:S05]  /*01f0*/  BRA.U !UP0, `(.L_x_3) ;  /* 0x0000000108107547 */ /* 0x000fea000b800000 */
[----:B------:R-:W2:Y:S01]  /*0200*/  LDC.64 R38, c[0x0][0x9a8] ;  /* 0x00026a00ff267b82 */ /* 0x000ea20000000a00 */
[----:B------:R-:W2:Y:S02]  /*0210*/  LDCU.64 UR4, c[0x0][0x358] ;  /* 0x00006b00ff0477ac */ /* 0x000ea40008000a00 */
[----:B--2---:R2:W5:Y:S01]  /*0220*/  LDG.E R38, desc[UR4][R38.64] ;  /* 0x0000000426267981 */ /* 0x004562000c1e1900 */
[----:B------:R-:W-:Y:S05]  /*0230*/  BRA `(.L_x_2) ;  /* 0x0000000000087947 */ /* 0x000fea0003800000 */
.L_x_3:
[----:B------:R-:W2:Y:S02]  /*0240*/  LDCU UR4, c[0x0][0x9a0] ;  /* 0x00013400ff0477ac */ /* 0x000ea40008000800 */
[----:B--2---:R-:W-:Y:S02]  /*0250*/  MOV R38, UR4 ;  /* 0x0000000400267c02 */ /* 0x004fe40008000f00 */
.L_x_2:
[----:B-1----:R-:W1:Y:S01]  /*0260*/  LDC.64 R4, c[0x0][0x988] ;  /* 0x00026200ff047b82 */ /* 0x002e620000000a00 */
[----:B------:R-:W-:Y:S01]  /*0270*/  IMAD.U32 R0, RZ, RZ, UR15 ;  /* 0x0000000fff007e24 */ /* 0x000fe2000f8e00ff */
[----:B------:R-:W-:Y:S01]  /*0280*/  ISETP.EQ.U32.AND P4, PT, R2, RZ, PT ;  /* 0x000000ff0200720c */ /* 0x000fe20003f82070 */
[----:B------:R-:W-:Y:S03]  /*0290*/  BSSY.RECONVERGENT B0, `(.L_x_4) ;  /* 0x0000012000007945 */ /* 0x000fe60003800200 */
[----:B------:R-:W-:Y:S02]  /*02a0*/  ISETP.NE.OR P1, PT, R0, 0x1, !P2 ;  /* 0x000000010000780c */ /* 0x000fe40005725670 */
[----:B-1----:R-:W-:-:S04]  /*02b0*/  ISETP.NE.U32.AND P0, PT, R4, RZ, PT ;  /* 0x000000ff0400720c */ /* 0x002fc80003f05070 */
[----:B------:R-:W-:-:S13]  /*02c0*/  ISETP.NE.AND.EX P0, PT, R5, RZ, PT, P0 ;  /* 0x000000ff0500720c */ /* 0x000fda0003f05300 */
[----:B------:R-:W-:Y:S01]  /*02d0*/  VOTEU.ANY UP3, P0 ;  /* 0x0000000000ff7886 */ /* 0x000fe20000060100 */
[----:B------:R-:W-:Y:S02]  /*02e0*/  PLOP3.LUT P3, PT, PT, PT, UP3, 0x80, 0x8 ;  /* 0x000000000008781c */ /* 0x000fe40003f6f038 */
[----:B------:R-:W-:Y:S02]  /*02f0*/  ISETP.NE.OR P0, PT, R0, 0x3, !P2 ;  /* 0x000000030000780c */ /* 0x000fe40005705670 */
[----:B------:R-:W-:-:S04]  /*0300*/  ISETP.EQ.OR.EX P5, PT, R3, RZ, !P3, P4 ;  /* 0x000000ff0300720c */ /* 0x000fc80005fa2740 */
[----:B------:R-:W-:Y:S01]  /*0310*/  P2R R98, PR, RZ, 0x20 ;  /* 0x00000020ff627803 */ /* 0x000fe20000000000 */
[----:B------:R-:W-:Y:S05]  /*0320*/  @P1 BRA `(.L_x_5) ;  /* 0x0000000000201947 */ /* 0x000fea0003800000 */
[----:B------:R-:W1:Y:S02]  /*0330*/  LDCU.64 UR4, c[0x0][0x348] ;  /* 0x00006900ff0477ac */ /* 0x000e640008000a00 */
[----:B-1----:R-:W-:Y:S02]  /*0340*/  UIADD3 UR6, UP1, UPT, UR4, 0x80, URZ ;  /* 0x0000008004067890 */ /* 0x002fe4000ff3e0ff */
[----:B------:R-:W-:Y:S02]  /*0350*/  UIADD3 UR4, UP0, UPT, UR4, 0x200, URZ ;  /* 0x0000020004047890 */ /* 0x000fe4000ff1e0ff */
[----:B------:R-:W-:Y:S02]  /*0360*/  UIADD3.X UR7, UPT, UPT, URZ, UR5, URZ, UP1, !UPT ;  /* 0x00000005ff077290 */ /* 0x000fe40008ffe4ff */
[----:B------:R-:W-:-:S07]  /*0370*/  UIADD3.X UR5, UPT, UPT, URZ, UR5, URZ, UP0, !UPT ;  /* 0x00000005ff057290 */ /* 0x000fce00087fe4ff */
[----:B------:R1:W-:Y:S02]  /*0380*/  UTMACCTL.PF [UR6] ;  /* 0x00000000060079b9 */ /* 0x0003e40008040000 */
[----:B------:R1:W-:Y:S02]  /*0390*/  UTMACCTL.PF [UR4] ;  /* 0x00000000040079b9 */ /* 0x0003e40008040000 */
[----:B-1----:R-:W-:Y:S01]  /*03a0*/  NOP ;  /* 0x0000000000007918 */ /* 0x002fe20000000000 */
.L_x_5:
[----:B------:R-:W-:Y:S05]  /*03b0*/  BSYNC.RECONVERGENT B0 ;  /* 0x0000000000007941 */ /* 0x000fea0003800200 */
.L_x_4:
[----:B------:R-:W-:Y:S04]  /*03c0*/  BSSY.RECONVERGENT B0, `(.L_x_6) ;  /* 0x000000a000007945 */ /* 0x000fe80003800200 */
        /* <DEDUP_REMOVED lines=9> */
.L_x_7:
[----:B------:R-:W-:Y:S05]  /*0460*/  BSYNC.RECONVERGENT B0 ;  /* 0x0000000000007941 */ /* 0x000fea0003800200 */
.L_x_6:
[----:B------:R-:W-:Y:S01]  /*0470*/  UPLOP3.LUT UP2, UPT, UPT, UPT, UPT, 0x80, 0x8 ;  /* 0x000000000008789c */ /* 0x000fe20003f4f070 */
[----:B------:R-:W-:Y:S10]  /*0480*/  @!P5 BRA `(.L_x_8) ;  /* 0x000000000024d947 */ /* 0x000ff40003800000 */
[----:B------:R-:W-:Y:S01]  /*0490*/  ISETP.NE.U32.AND P1, PT, R2, RZ, PT ;  /* 0x000000ff0200720c */ /* 0x000fe20003f25070 */
[----:B------:R-:W-:Y:S01]  /*04a0*/  USEL UR4, URZ, 0xffffffff, UP3 ;  /* 0xffffffffff047887 */ /* 0x000fe20009800000 */
[----:B-----5:R-:W-:Y:S02]  /*04b0*/  FSETP.NEU.AND P0, PT, R41, RZ, PT ;  /* 0x000000ff2900720b */ /* 0x020fe40003f0d000 */
[----:B------:R-:W-:-:S11]  /*04c0*/  ISETP.NE.AND.EX P1, PT, R3, RZ, PT, P1 ;  /* 0x000000ff0300720c */ /* 0x000fd60003f25310 */
[----:B------:R-:W-:Y:S02]  /*04d0*/  VOTEU.ANY UP0, P0 ;  /* 0x0000000000ff7886 */ /* 0x000fe40000000100 */
[----:B------:R-:W-:-:S05]  /*04e0*/  VOTEU.ANY UP1, P1 ;  /* 0x0000000000ff7886 */ /* 0x000fca0000820100 */
[----:B------:R-:W-:-:S04]  /*04f0*/  @!UP1 USEL UR4, URZ, 0xffffffff, UP0 ;  /* 0xffffffffff049887 */ /* 0x000fc80008000000 */
[----:B------:R-:W-:-:S04]  /*0500*/  ULOP3.LUT UR4, UR4, 0x1, URZ, 0xc0, !UPT ;  /* 0x0000000104047892 */ /* 0x000fc8000f8ec0ff */
[----:B------:R-:W-:-:S11]  /*0510*/  UISETP.NE.U32.AND UP2, UPT, UR4, 0x1, UPT ;  /* 0x000000010400788c */ /* 0x000fd6000bf45070 */
.L_x_8:
[----:B------:R-:W1:Y:S01]  /*0520*/  SHFL.IDX PT, R2, R91, RZ, 0x1f ;  /* 0x00001fff5b027589 */ /* 0x000e6200000e0000 */
[----:B------:R-:W-:-:S04]  /*0530*/  UISETP.NE.AND UP0, UPT, UR15, 0x2, UPT ;  /* 0x000000020f00788c */ /* 0x000fc8000bf05270 */
[----:B------:R-:W-:Y:S01]  /*0540*/  USEL UR46, URZ, 0x1, UP0 ;  /* 0x00000001ff2e7887 */ /* 0x000fe20008000000 */
[----:B-1----:R-:W-:-:S13]  /*0550*/  ISETP.NE.AND P0, PT, R2, RZ, PT ;  /* 0x000000ff0200720c */ /* 0x002fda0003f05270 */
[----:B------:R-:W-:Y:S05]  /*0560*/  @P0 BRA `(.L_x_9) ;  /* 0x0000000000680947 */ /* 0x000fea0003800000 */
[----:B------:R-:W1:Y:S01]  /*0570*/  S2UR UR4, SR_CgaCtaId ;  /* 0x00000000000479c3 */ /* 0x000e620000008800 */
[----:B------:R-:W-:Y:S01]  /*0580*/  UMOV UR5, 0x400 ;  /* 0x0000040000057882 */ /* 0x000fe20000000000 */
[----:B------:R-:W-:Y:S01]  /*0590*/  UMOV UR6, 0x1 ;  /* 0x0000000100067882 */ /* 0x000fe20000000000 */
[----:B------:R-:W-:Y:S01]  /*05a0*/  ELECT P0, URZ, PT ;  /* 0x0000000000ff782f */ /* 0x000fe20003800000 */
[----:B------:R-:W-:-:S04]  /*05b0*/  UIADD3 UR6, UPT, UPT, -UR6, 0x100000, URZ ;  /* 0x0010000006067890 */ /* 0x000fc8000fffe1ff */
[----:B------:R-:W-:Y:S02]  /*05c0*/  USHF.L.U32 UR7, UR6, 0xb, URZ ;  /* 0x0000000b06077899 */ /* 0x000fe400080006ff */
[----:B------:R-:W-:Y:S02]  /*05d0*/  USHF.L.U32 UR6, UR6, 0x1, URZ ;  /* 0x0000000106067899 */ /* 0x000fe400080006ff */
[----:B-1----:R-:W-:Y:S01]  /*05e0*/  ULEA UR4, UR4, UR5, 0x18 ;  /* 0x0000000504047291 */ /* 0x002fe2000f8ec0ff */
[----:B------:R-:W1:Y:S11]  /*05f0*/  FENCE.VIEW.ASYNC.S ;  /* 0x00000000000073c6 */ /* 0x000e760000000000 */
[----:B-1----:R1:W3:Y:S01]  /*0600*/  SYNCS.EXCH.64 URZ, [UR4], UR6 ;  /* 0x0000000604ff75b2 */ /* 0x0022e20008000100 */
[----:B------:R1:W4:Y:S01]  /*0610*/  SYNCS.EXCH.64 URZ, [UR4+0x40], UR6 ;  /* 0x0000400604ff75b2 */ /* 0x0003220008000100 */
[----:B------:R1:W1:Y:S01]  /*0620*/  SYNCS.EXCH.64 URZ, [UR4+0x8], UR6 ;  /* 0x0000080604ff75b2 */ /* 0x0002620008000100 */
        /* <DEDUP_REMOVED lines=13> */
[----:B------:R-:W-:Y:S01]  /*0700*/  NOP ;  /* 0x0000000000007918 */ /* 0x000fe20000000000 */
.L_x_9:
[----:B------:R-:W2:Y:S01]  /*0710*/  SHFL.IDX PT, R2, R91, RZ, 0x1f ;  /* 0x00001fff5b027589 */ /* 0x000ea200000e0000 */
[----:B------:R-:W-:Y:S01]  /*0720*/  NOP ;  /* 0x0000000000007918 */ /* 0x000fe20000000000 */
[----:B--2---:R-:W-:-:S13]  /*0730*/  ISETP.NE.AND P0, PT, R2, 0x1, PT ;  /* 0x000000010200780c */ /* 0x004fda0003f05270 */
[----:B------:R-:W-:Y:S05]  /*0740*/  @P0 BRA `(.L_x_10) ;  /* 0x0000000000500947 */ /* 0x000fea0003800000 */
[----:B-1----:R-:W1:Y:S01]  /*0750*/  S2UR UR4, SR_CgaCtaId ;  /* 0x00000000000479c3 */ /* 0x002e620000008800 */
[----:B------:R-:W-:Y:S01]  /*0760*/  UMOV UR5, 0x400 ;  /* 0x0000040000057882 */ /* 0x000fe20000000000 */
[----:B------:R-:W-:Y:S01]  /*0770*/  UMOV UR8, 0x20 ;  /* 0x0000002000087882 */ /* 0x000fe20000000000 */
[----:B------:R-:W-:Y:S01]  /*0780*/  UMOV UR6, 0x80 ;  /* 0x0000008000067882 */ /* 0x000fe20000000000 */
[----:B------:R-:W-:-:S04]  /*0790*/  UIADD3 UR8, UPT, UPT, -UR8, 0x100000, URZ ;  /* 0x0010000008087890 */ /* 0x000fc8000fffe1ff */
[----:B------:R-:W-:Y:S02]  /*07a0*/  USHF.L.U32 UR9, UR8, 0xb, URZ ;  /* 0x0000000b08097899 */ /* 0x000fe400080006ff */
[----:B------:R-:W-:Y:S02]  /*07b0*/  USHF.L.U32 UR8, UR8, 0x1, URZ ;  /* 0x0000000108087899 */ /* 0x000fe400080006ff */
[----:B------:R-:W-:-:S04]  /*07c0*/  UIADD3 UR6, UPT, UPT, -UR6, 0x100000, URZ ;  /* 0x0010000006067890 */ /* 0x000fc8000fffe1ff */
[----:B------:R-:W-:Y:S02]  /*07d0*/  USHF.L.U32 UR7, UR6, 0xb, URZ ;  /* 0x0000000b06077899 */ /* 0x000fe400080006ff */
[----:B------:R-:W-:Y:S01]  /*07e0*/  USHF.L.U32 UR6, UR6, 0x1, URZ ;  /* 0x0000000106067899 */ /* 0x000fe200080006ff */
[----:B------:R-:W-:Y:S01]  /*07f0*/  ELECT P0, URZ, PT ;  /* 0x0000000000ff782f */ /* 0x000fe20003800000 */
[----:B-1----:R-:W-:Y:S01]  /*0800*/  ULEA UR4, UR4, UR5, 0x18 ;  /* 0x0000000504047291 */ /* 0x002fe2000f8ec0ff */
[----:B------:R-:W1:Y:S11]  /*0810*/  FENCE.VIEW.ASYNC.S ;  /* 0x00000000000073c6 */ /* 0x000e760000000000 */
[----:B-1----:R2:W1:Y:S01]  /*0820*/  SYNCS.EXCH.64 URZ, [UR4+0x80], UR8 ;  /* 0x0000800804ff75b2 */ /* 0x0024620008000100 */
[----:B------:R2:W1:Y:S01]  /*0830*/  SYNCS.EXCH.64 URZ, [UR4+0x98], UR6 ;  /* 0x0000980604ff75b2 */ /* 0x0004620008000100 */
[----:B------:R2:W1:Y:S01]  /*0840*/  SYNCS.EXCH.64 URZ, [UR4+0x88], UR8 ;  /* 0x0000880804ff75b2 */ /* 0x0004620008000100 */
[----:B------:R2:W1:Y:S01]  /*0850*/  SYNCS.EXCH.64 URZ, [UR4+0xa0], UR6 ;  /* 0x0000a00604ff75b2 */ /* 0x0004620008000100 */
[----:B------:R2:W1:Y:S01]  /*0860*/  SYNCS.EXCH.64 URZ, [UR4+0x90], UR8 ;  /* 0x0000900804ff75b2 */ /* 0x0004620008000100 */
[----:B------:R2:W1:Y:S02]  /*0870*/  SYNCS.EXCH.64 URZ, [UR4+0xa8], UR6 ;  /* 0x0000a80604ff75b2 */ /* 0x0004640008000100 */
[----:B--2---:R-:W-:Y:S01]  /*0880*/  NOP ;  /* 0x0000000000007918 */ /* 0x004fe20000000000 */
.L_x_10:
[----:B------:R-:W2:Y:S01]  /*0890*/  SHFL.IDX PT, R2, R91, RZ, 0x1f ;  /* 0x00001fff5b027589 */ /* 0x000ea200000e0000 */
[----:B------:R-:W-:Y:S01]  /*08a0*/  NOP ;  /* 0x0000000000007918 */ /* 0x000fe20000000000 */
[----:B--2---:R-:W-:-:S13]  /*08b0*/  ISETP.NE.AND P0, PT, R2, 0x3, PT ;  /* 0x000000030200780c */ /* 0x004fda0003f05270 */
[----:B------:R-:W-:Y:S05]  /*08c0*/  @P0 BRA `(.L_x_11) ;  /* 0x0000000000300947 */ /* 0x000fea0003800000 */
[----:B-1----:R-:W1:Y:S01]  /*08d0*/  S2UR UR4, SR_CgaCtaId ;  /* 0x00000000000479c3 */ /* 0x002e620000008800 */
[----:B------:R-:W-:Y:S01]  /*08e0*/  UMOV UR6, 0x400 ;  /* 0x0000040000067882 */ /* 0x000fe20000000000 */
[----:B------:R-:W-:Y:S01]  /*08f0*/  UMOV UR5, 0x20 ;  /* 0x0000002000057882 */ /* 0x000fe20000000000 */
[----:B------:R-:W-:Y:S01]  /*0900*/  ELECT P0, URZ, PT ;  /* 0x0000000000ff782f */ /* 0x000fe20003800000 */
[----:B-1----:R-:W-:Y:S02]  /*0910*/  ULEA UR6, UR4, UR6, 0x18 ;  /* 0x0000000604067291 */ /* 0x002fe4000f8ec0ff */
[----:B------:R-:W-:-:S04]  /*0920*/  UIADD3 UR4, UPT, UPT, -UR5, 0x100000, URZ ;  /* 0x0010000005047890 */ /* 0x000fc8000fffe1ff */
[----:B------:R-:W-:Y:S02]  /*0930*/  USHF.L.U32 UR5, UR4, 0xb, URZ ;  /* 0x0000000b04057899 */ /* 0x000fe400080006ff */
[----:B------:R-:W-:Y:S01]  /*0940*/  USHF.L.U32 UR4, UR4, 0x1, URZ ;  /* 0x0000000104047899 */ /* 0x000fe200080006ff */
[----:B------:R-:W1:Y:S11]  /*0950*/  FENCE.VIEW.ASYNC.S ;  /* 0x00000000000073c6 */ /* 0x000e760000000000 */
[----:B-1----:R2:W1:Y:S01]  /*0960*/  SYNCS.EXCH.64 URZ, [UR6+0xb0], UR4 ;  /* 0x0000b00406ff75b2 */ /* 0x0024620008000100 */
[----:B------:R2:W1:Y:S02]  /*0970*/  SYNCS.EXCH.64 URZ, [UR6+0xb8], UR4 ;  /* 0x0000b80406ff75b2 */ /* 0x0004640008000100 */
[----:B--2---:R-:W-:Y:S01]  /*0980*/  NOP ;  /* 0x0000000000007918 */ /* 0x004fe20000000000 */
.L_x_11:
[----:B------:R-:W2:Y:S01]  /*0990*/  SHFL.IDX PT, R2, R91, RZ, 0x1f ;  /* 0x00001fff5b027589 */ /* 0x000ea200000e0000 */
[----:B------:R-:W-:Y:S01]  /*09a0*/  NOP ;  /* 0x0000000000007918 */ /* 0x000fe20000000000 */
[----:B--2---:R-:W-:-:S13]  /*09b0*/  ISETP.NE.AND P0, PT, R2, 0x4, PT ;  /* 0x000000040200780c */ /* 0x004fda0003f05270 */
[----:B------:R-:W-:Y:S05]  /*09c0*/  @P0 BRA `(.L_x_12) ;  /* 0x0000000000440947 */ /* 0x000fea0003800000 */
[----:B-1----:R-:W1:Y:S01]  /*09d0*/  S2UR UR6, SR_CgaCtaId ;  /* 0x00000000000679c3 */ /* 0x002e620000008800 */
[----:B------:R-:W-:Y:S01]  /*09e0*/  UMOV UR4, 0x100 ;  /* 0x0000010000047882 */ /* 0x000fe20000000000 */
[----:B------:R-:W-:Y:S01]  /*09f0*/  UMOV UR5, 0x400 ;  /* 0x0000040000057882 */ /* 0x000fe20000000000 */
[----:B------:R-:W-:Y:S01]  /*0a00*/  USEL UR4, UR4, 0xe0, UP2 ;  /* 0x000000e004047887 */ /* 0x000fe20009000000 */
[----:B------:R-:W-:Y:S01]  /*0a10*/  UMOV UR8, 0x1 ;  /* 0x0000000100087882 */ /* 0x000fe20000000000 */
[----:B------:R-:W-:Y:S01]  /*0a20*/  ELECT P0, URZ, PT ;  /* 0x0000000000ff782f */ /* 0x000fe20003800000 */
[----:B------:R-:W-:-:S04]  /*0a30*/  UIADD3 UR8, UPT, UPT, -UR8, 0x100000, URZ ;  /* 0x0010000008087890 */ /* 0x000fc8000fffe1ff */
[----:B------:R-:W-:Y:S02]  /*0a40*/  USHF.L.U32 UR9, UR8, 0xb, URZ ;  /* 0x0000000b08097899 */ /* 0x000fe400080006ff */
[----:B------:R-:W-:Y:S02]  /*0a50*/  USHF.L.U32 UR8, UR8, 0x1, URZ ;  /* 0x0000000108087899 */ /* 0x000fe400080006ff */
[----:B-1----:R-:W-:Y:S02]  /*0a60*/  ULEA UR6, UR6, UR5, 0x18 ;  /* 0x0000000506067291 */ /* 0x002fe4000f8ec0ff */
[----:B------:R-:W-:-:S04]  /*0a70*/  UIADD3 UR4, UPT, UPT, -UR4, 0x100000, URZ ;  /* 0x0010000004047890 */ /* 0x000fc8000fffe1ff */
[----:B------:R-:W-:Y:S02]  /*0a80*/  USHF.L.U32 UR5, UR4, 0xb, URZ ;  /* 0x0000000b04057899 */ /* 0x000fe400080006ff */
[----:B------:R-:W-:Y:S01]  /*0a90*/  USHF.L.U32 UR4, UR4, 0x1, URZ ;  /* 0x0000000104047899 */ /* 0x000fe200080006ff */
[----:B------:R-:W1:Y:S03]  /*0aa0*/  FENCE.VIEW.ASYNC.S ;  /* 0x00000000000073c6 */ /* 0x000e660000000000 */
[----:B-1----:R2:W1:Y:S08]  /*0ab0*/  SYNCS.EXCH.64 URZ, [UR6+0xc0], UR8 ;  /* 0x0000c00806ff75b2 */ /* 0x0024700008000100 */
[----:B------:R2:W1:Y:S02]  /*0ac0*/  SYNCS.EXCH.64 URZ, [UR6+0xc8], UR4 ;  /* 0x0000c80406ff75b2 */ /* 0x0004640008000100 */
[----:B--2---:R-:W-:Y:S01]  /*0ad0*/  NOP ;  /* 0x0000000000007918 */ /* 0x004fe20000000000 */
.L_x_12:
[----:B------:R-:W2:Y:S01]  /*0ae0*/  SHFL.IDX PT, R2, R91, RZ, 0x1f ;  /* 0x00001fff5b027589 */ /* 0x000ea200000e0000 */
[----:B------:R-:W1:Y:S01]  /*0af0*/  S2UR UR50, SR_CTAID.X ;  /* 0x00000000003279c3 */ /* 0x000e620000002500 */
[----:B------:R-:W-:-:S07]  /*0b00*/  NOP ;  /* 0x0000000000007918 */ /* 0x000fce0000000000 */
[----:B------:R-:W1:Y:S01]  /*0b10*/  S2UR UR22, SR_CTAID.Y ;  /* 0x00000000001679c3 */ /* 0x000e620000002600 */
[----:B--2---:R-:W-:-:S13]  /*0b20*/  ISETP.NE.AND P0, PT, R2, 0x5, PT ;  /* 0x000000050200780c */ /* 0x004fda0003f05270 */
[----:B-1----:R-:W-:Y:S05]  /*0b30*/  @P0 BRA `(.L_x_13) ;  /* 0x0000000000480947 */ /* 0x002fea0003800000 */
[----:B------:R-:W1:Y:S01]  /*0b40*/  S2UR UR4, SR_CgaCtaId ;  /* 0x00000000000479c3 */ /* 0x000e620000008800 */
        /* <DEDUP_REMOVED lines=12> */
[----:B-1----:R1:W2:Y:S01]  /*0c10*/  SYNCS.EXCH.64 URZ, [UR4+0xd0], UR8 ;  /* 0x0000d00804ff75b2 */ /* 0x0022a20008000100 */
[----:B------:R1:W1:Y:S01]  /*0c20*/  SYNCS.EXCH.64 URZ, [UR4+0xe0], UR6 ;  /* 0x0000e00604ff75b2 */ /* 0x0002620008000100 */
[----:B------:R1:W1:Y:S01]  /*0c30*/  SYNCS.EXCH.64 URZ, [UR4+0xd8], UR8 ;  /* 0x0000d80804ff75b2 */ /* 0x0002620008000100 */
[----:B------:R1:W1:Y:S01]  /*0c40*/  SYNCS.EXCH.64 URZ, [UR4+0xe8], UR6 ;  /* 0x0000e80604ff75b2 */ /* 0x0002620008000100 */
[----:B------:R-:W-:Y:S01]  /*0c50*/  NOP ;  /* 0x0000000000007918 */ /* 0x000fe20000000000 */
.L_x_13:
[----:B------:R-:W-:-:S05]  /*0c60*/  CS2R.32 R85, SR_CgaSize ;  /* 0x0000000000557805 */ /* 0x000fca0000008a00 */
[----:B------:R-:W-:-:S05]  /*0c70*/  IMAD R85, R85, -0xa0, RZ ;  /* 0xffffff6055557824 */ /* 0x000fca00078e02ff */
[----:B------:R-:W-:-:S14]  /*0c80*/  R2UR UR5, R85 ;  /* 0x00000000550572ca */ /* 0x000fdc00000e0000 */
[----:B------:R-:W3:Y:S01]  /*0c90*/  LDCU UR5, c[0x0][UR5+0x2b0] ;  /* 0x00005600050577ac */ /* 0x000ee20008000800 */
[----:B------:R-:W-:Y:S02]  /*0ca0*/  I2FP.F32.U32 R5, UR50 ;  /* 0x0000003200057c45 */ /* 0x000fe40008201000 */
[----:B------:R-:W-:-:S05]  /*0cb0*/  CS2R.32 R2, SR_CgaSize ;  /* 0x0000000000027805 */ /* 0x000fca0000008a00 */
[----:B------:R-:W-:-:S06]  /*0cc0*/  IMAD R2, R2, -0xa0, RZ ;  /* 0xffffff6002027824 */ /* 0x000fcc00078e02ff */
[----:B------:R-:W4:Y:S01]  /*0cd0*/  LDC R2, c[0x0][R2+0x2a0] ;  /* 0x0000a80002027b82 */ /* 0x000f220000000800 */
[----:B------:R-:W-:Y:S02]  /*0ce0*/  I2FP.F32.U32 R4, UR22 ;  /* 0x0000001600047c45 */ /* 0x000fe40008201000 */
[----:B------:R-:W-:-:S05]  /*0cf0*/  CS2R.32 R85, SR_CgaSize ;  /* 0x0000000000557805 */ /* 0x000fca0000008a00 */
[----:B------:R-:W-:-:S05]  /*0d00*/  IMAD R85, R85, -0xa0, RZ ;  /* 0xffffff6055557824 */ /* 0x000fca00078e02ff */
[----:B-1----:R-:W-:-:S14]  /*0d10*/  R2UR UR4, R85 ;  /* 0x00000000550472ca */ /* 0x002fdc00000e0000 */
[----:B------:R-:W1:Y:S01]  /*0d20*/  LDCU UR4, c[0x0][UR4+0x2b4] ;  /* 0x00005680040477ac */ /* 0x000e620008000800 */
[----:B------:R-:W-:Y:S01]  /*0d30*/  NOP ;  /* 0x0000000000007918 */ /* 0x000fe20000000000 */
[----:B------:R-:W2:Y:S01]  /*0d40*/  S2R R17, SR_CTAID.Z ;  /* 0x0000000000117919 */ /* 0x000ea20000002700 */
[----:B------:R-:W4:Y:S01]  /*0d50*/  LDCU UR18, c[0x0][0xc24] ;  /* 0x00018480ff1277ac */ /* 0x000f220008000800 */
[----:B------:R-:W-:-:S05]  /*0d60*/  CS2R.32 R3, SR_CgaSize ;  /* 0x0000000000037805 */ /* 0x000fca0000008a00 */
[----:B------:R-:W-:-:S06]  /*0d70*/  IMAD R3, R3, -0xa0, RZ ;  /* 0xffffff6003037824 */ /* 0x000fcc00078e02ff */
[----:B------:R-:W2:Y:S01]  /*0d80*/  LDC R3, c[0x0][R3+0x2a4] ;  /* 0x0000a90003037b82 */ /* 0x000ea20000000800 */
[----:B---3--:R-:W-:Y:S01]  /*0d90*/  FMUL R5, R5, UR5 ;  /* 0x0000000505057c20 */ /* 0x008fe20008400000 */
[----:B-1----:R-:W-:-:S03]  /*0da0*/  FMUL R4, R4, UR4 ;  /* 0x0000000404047c20 */ /* 0x002fc60008400000 */
[----:B------:R-:W1:Y:S01]  /*0db0*/  F2I.U32.TRUNC.NTZ R85, R5 ;  /* 0x0000000500557305 */ /* 0x000e62000020f000 */
[----:B----4-:R-:W-:-:S07]  /*0dc0*/  UISETP.GE.AND UP0, UPT, UR18, 0x1, UPT ;  /* 0x000000011200788c */ /* 0x010fce000bf06270 */
[----:B------:R-:W3:Y:S01]  /*0dd0*/  F2I.U32.TRUNC.NTZ R84, R4 ;  /* 0x0000000400547305 */ /* 0x000ee2000020f000 */
[----:B-1----:R-:W-:-:S05]  /*0de0*/  IADD3 R85, PT, PT, -R85, RZ, RZ ;  /* 0x000000ff55557210 */ /* 0x002fca0007ffe1ff */
[----:B------:R-:W-:Y:S01]  /*0df0*/  IMAD R85, R2, R85, UR50 ;  /* 0x0000003202557e24 */ /* 0x000fe2000f8e0255 */
[----:B---3--:R-:W-:-:S05]  /*0e00*/  IADD3 R84, PT, PT, -R84, RZ, RZ ;  /* 0x000000ff54547210 */ /* 0x008fca0007ffe1ff */
[----:B--2---:R-:W-:Y:S01]  /*0e10*/  IMAD R84, R3, R84, UR22 ;  /* 0x0000001603547e24 */ /* 0x004fe2000f8e0254 */
[----:B------:R-:W-:Y:S06]  /*0e20*/  BAR.SYNC.DEFER_BLOCKING 0x0 ;  /* 0x0000000000007b1d */ /* 0x000fec0000010000 */
[----:B------:R-:W-:Y:S05]  /*0e30*/  BRA.U !UP0, `(.L_x_14) ;  /* 0x0000000108d47547 */ /* 0x000fea000b800000 */
[----:B------:R-:W1:Y:S01]  /*0e40*/  LDCU.128 UR24, c[0x0][0xc10] ;  /* 0x00018200ff1877ac */ /* 0x000e620008000c00 */
[----:B------:R-:W2:Y:S01]  /*0e50*/  LDCU UR14, c[0x0][0x370] ;  /* 0x00006e00ff0e77ac */ /* 0x000ea20008000800 */
[----:B------:R-:W3:Y:S01]  /*0e60*/  LDCU UR6, c[0x0][0x374] ;  /* 0x00006e80ff0677ac */ /* 0x000ee20008000800 */
[----:B------:R-:W4:Y:S01]  /*0e70*/  LDCU UR19, c[0x0][0xc0c] ;  /* 0x00018180ff1377ac */ /* 0x000f220008000800 */
[----:B------:R-:W4:Y:S01]  /*0e80*/  LDCU UR20, c[0x0][0xc20] ;  /* 0x00018400ff1477ac */ /* 0x000f220008000800 */
[----:B------:R-:W4:Y:S01]  /*0e90*/  LDCU.64 UR16, c[0x0][0xc28] ;  /* 0x00018500ff1077ac */ /* 0x000f220008000a00 */
[----:B-1----:R-:W-:Y:S02]  /*0ea0*/  UISETP.NE.AND UP0, UPT, UR26, 0x1, UPT ;  /* 0x000000011a00788c */ /* 0x002fe4000bf05270 */
[----:B---3--:R-:W-:Y:S02]  /*0eb0*/  UIMAD.WIDE.U32 UR4, UR6, UR27, URZ ;  /* 0x0000001b060472a5 */ /* 0x008fe4000f8e00ff */
[----:B--2---:R-:W-:-:S02]  /*0ec0*/  UIMAD.WIDE.U32 UR8, UR14, UR24, URZ ;  /* 0x000000180e0872a5 */ /* 0x004fc4000f8e00ff */
[----:B----4-:R-:W-:Y:S02]  /*0ed0*/  UISETP.NE.AND UP1, UPT, UR19, 0x1, UPT ;  /* 0x000000011300788c */ /* 0x010fe4000bf25270 */
[----:B------:R-:W-:Y:S01]  /*0ee0*/  UISETP.NE.AND UP4, UPT, UR18, 0x1, UPT ;  /* 0x000000011200788c */ /* 0x000fe2000bf85270 */
[----:B------:R-:W-:Y:S01]  /*0ef0*/  UMOV UR4, UR5 ;  /* 0x0000000500047c82 */ /* 0x000fe20008000000 */
[----:B------:R-:W-:Y:S02]  /*0f00*/  UIMAD.WIDE.U32 UR10, UR22, UR27, URZ ;  /* 0x0000001b160a72a5 */ /* 0x000fe4000f8e00ff */
[----:B------:R-:W-:Y:S02]  /*0f10*/  @UP0 USHF.R.U32.HI UR6, URZ, UR20, UR4 ;  /* 0x00000014ff060299 */ /* 0x000fe40008011604 */
[----:B------:R-:W-:Y:S01]  /*0f20*/  UIMAD.WIDE.U32 UR12, UR50, UR24, URZ ;  /* 0x00000018320c72a5 */ /* 0x000fe2000f8e00ff */
[----:B------:R-:W-:Y:S02]  /*0f30*/  UMOV UR4, UR9 ;  /* 0x0000000900047c82 */ /* 0x000fe40008000000 */
[----:B------:R-:W-:Y:S01]  /*0f40*/  UMOV UR7, UR11 ;  /* 0x0000000b00077c82 */ /* 0x000fe20008000000 */
[----:B------:R-:W-:-:S02]  /*0f50*/  @UP1 USHF.R.U32.HI UR14, URZ, UR25, UR4 ;  /* 0x00000019ff0e1299 */ /* 0x000fc40008011604 */
[----:B------:R-:W-:Y:S02]  /*0f60*/  UIMAD.WIDE.U32 UR4, UR6, UR16, URZ ;  /* 0x00000010060472a5 */ /* 0x000fe4000f8e00ff */
[----:B------:R-:W-:Y:S02]  /*0f70*/  UIMAD.WIDE.U32 UR8, UR14, UR16, URZ ;  /* 0x000000100e0872a5 */ /* 0x000fe4000f8e00ff */
[----:B------:R-:W-:-:S03]  /*0f80*/  USHF.R.U32.HI UR10, URZ, UR20, UR7 ;  /* 0x00000014ff0a7299 */ /* 0x000fc60008011607 */
[----:B------:R-:W-:Y:S01]  /*0f90*/  UMOV UR4, UR5 ;  /* 0x0000000500047c82 */ /* 0x000fe20008000000 */
[----:B------:R-:W-:Y:S01]  /*0fa0*/  UMOV UR7, UR13 ;  /* 0x0000000d00077c82 */ /* 0x000fe20008000000 */
[----:B------:R-:W-:Y:S01]  /*0fb0*/  @UP4 USHF.R.U32.HI UR6, URZ, UR17, UR4 ;  /* 0x00000011ff064299 */ /* 0x000fe20008011604 */
[----:B------:R-:W-:Y:S01]  /*0fc0*/  UMOV UR5, UR9 ;  /* 0x0000000900057c82 */ /* 0x000fe20008000000 */
[----:B------:R-:W-:Y:S02]  /*0fd0*/  USHF.R.U32.HI UR7, URZ, UR25, UR7 ;  /* 0x00000019ff077299 */ /* 0x000fe40008011607 */
[----:B------:R-:W-:Y:S02]  /*0fe0*/  USEL UR4, UR22, UR10, !UP0 ;  /* 0x0000000a16047287 */ /* 0x000fe4000c000000 */
[----:B------:R-:W-:Y:S02]  /*0ff0*/  UIMAD UR6, UR6, UR18, URZ ;  /* 0x00000012060672a4 */ /* 0x000fe4000f8e02ff */
[----:B------:R-:W-:-:S02]  /*1000*/  @UP4 USHF.R.U32.HI UR14, URZ, UR17, UR5 ;  /* 0x00000011ff0e4299 */ /* 0x000fc40008011605 */
[----:B------:R-:W-:Y:S02]  /*1010*/  USEL UR5, UR50, UR7, !UP1 ;  /* 0x0000000732057287 */ /* 0x000fe4000c800000 */
[----:B------:R-:W-:Y:S02]  /*1020*/  UISETP.GE.AND UP0, UPT, UR4, UR6, UPT ;  /* 0x000000060400728c */ /* 0x000fe4000bf06270 */
[----:B------:R-:W-:Y:S02]  /*1030*/  UIMAD UR8, UR14, UR18, URZ ;  /* 0x000000120e0872a4 */ /* 0x000fe4000f8e02ff */
[----:B------:R-:W-:Y:S02]  /*1040*/  UIMAD.WIDE.U32 UR6, UR4, UR16, URZ ;  /* 0x00000010040672a5 */ /* 0x000fe4000f8e00ff */
[----:B------:R-:W-:Y:S02]  /*1050*/  UISETP.GE.OR UP0, UPT, UR5, UR8, UP0 ;  /* 0x000000080500728c */ /* 0x000fe40008706670 */
[----:B------:R-:W-:-:S02]  /*1060*/  UIMAD.WIDE.U32 UR8, UR5, UR16, URZ ;  /* 0x00000010050872a5 */ /* 0x000fc4000f8e00ff */
[----:B------:R-:W-:Y:S01]  /*1070*/  UIADD3 UR10, UPT, UPT, -UR4, URZ, URZ ;  /* 0x000000ff040a7290 */ /* 0x000fe2000fffe1ff */
[----:B------:R-:W-:Y:S02]  /*1080*/  UMOV UR6, UR7 ;  /* 0x0000000700067c82 */ /* 0x000fe40008000000 */
[----:B------:R-:W-:Y:S02]  /*1090*/  USHF.R.U32.HI UR6, URZ, UR17, UR6 ;  /* 0x00000011ff067299 */ /* 0x000fe40008011606 */
[----:B------:R-:W-:Y:S02]  /*10a0*/  UIMAD UR10, UR26, UR10, UR22 ;  /* 0x0000000a1a0a72a4 */ /* 0x000fe4000f8e0216 */
[----:B------:R-:W-:Y:S01]  /*10b0*/  USEL UR6, UR4, UR6, !UP4 ;  /* 0x0000000604067287 */ /* 0x000fe2000e000000 */
[----:B------:R-:W-:Y:S01]  /*10c0*/  @!UP0 UMOV UR7, UR9 ;  /* 0x0000000900078c82 */ /* 0x000fe20008000000 */
[----:B------:R-:W-:Y:S02]  /*10d0*/  UIADD3 UR9, UPT, UPT, -UR5, URZ, URZ ;  /* 0x000000ff05097290 */ /* 0x000fe4000fffe1ff */
[----:B------:R-:W-:-:S02]  /*10e0*/  @!UP0 USHF.R.U32.HI UR7, URZ, UR17, UR7 ;  /* 0x00000011ff078299 */ /* 0x000fc40008011607 */
[----:B------:R-:W-:Y:S02]  /*10f0*/  UIADD3 UR8, UPT, UPT, -UR6, URZ, URZ ;  /* 0x000000ff06087290 */ /* 0x000fe4000fffe1ff */
[----:B------:R-:W-:Y:S02]  /*1100*/  @!UP0 USEL UR7, UR5, UR7, !UP4 ;  /* 0x0000000705078287 */ /* 0x000fe4000e000000 */
[----:B------:R-:W-:Y:S02]  /*1110*/  UIMAD UR8, UR18, UR8, UR4 ;  /* 0x00000008120872a4 */ /* 0x000fe4000f8e0204 */
[----:B------:R-:W-:Y:S02]  /*1120*/  @!UP0 UIADD3 UR6, UPT, UPT, UR6, -UR7, URZ ;  /* 0x8000000706068290 */ /* 0x000fe4000fffe0ff */
[----:B------:R-:W-:Y:S02]  /*1130*/  @!UP0 UIMAD UR8, UR8, UR14, UR7 ;  /* 0x0000000e080882a4 */ /* 0x000fe4000f8e0207 */
[----:B------:R-:W-:-:S02]  /*1140*/  @!UP0 UIMAD UR4, UR6, UR18, UR5 ;  /* 0x00000012060482a4 */ /* 0x000fc4000f8e0205 */
[----:B------:R-:W-:Y:S02]  /*1150*/  UIMAD UR6, UR19, UR9, UR50 ;  /* 0x00000009130672a4 */ /* 0x000fe4000f8e0232 */
[----:B------:R-:W-:Y:S01]  /*1160*/  UIMAD UR22, UR4, UR26, UR10 ;  /* 0x0000001a041672a4 */ /* 0x000fe2000f8e020a */
[----:B------:R-:W-:Y:S02]  /*1170*/  @!UP0 UMOV UR5, UR8 ;  /* 0x0000000800058c82 */ /* 0x000fe40008000000 */
[----:B------:R-:W-:-:S12]  /*1180*/  UIMAD UR50, UR5, UR19, UR6 ;  /* 0x00000013053272a4 */ /* 0x000fd8000f8e0206 */
.L_x_14:
[----:B------:R-:W1:Y:S02]  /*1190*/  LDCU UR4, c[0x0][0xc30] ;  /* 0x00018600ff0477ac */ /* 0x000e640008000800 */
[----:B-1----:R-:W-:-:S09]  /*11a0*/  UISETP.NE.AND UP0, UPT, UR4, 0x1, UPT ;  /* 0x000000010400788c */ /* 0x002fd2000bf05270 */
[----:B------:R-:W-:Y:S05]  /*11b0*/  BRA.U UP0, `(.L_x_15) ;  /* 0x0000000100447547 */ /* 0x000fea000b800000 */
[----:B------:R-:W1:Y:S01]  /*11c0*/  LDCU.128 UR8, c[0x0][0xc10] ;  /* 0x00018200ff0877ac */ /* 0x000e620008000c00 */
[----:B------:R-:W2:Y:S01]  /*11d0*/  LDCU UR12, c[0x0][0xc0c] ;  /* 0x00018180ff0c77ac */ /* 0x000ea20008000800 */
[----:B------:R-:W3:Y:S01]  /*11e0*/  LDCU UR13, c[0x0][0xc20] ;  /* 0x00018400ff0d77ac */ /* 0x000ee20008000800 */
[----:B-1----:R-:W-:Y:S02]  /*11f0*/  UIMAD.WIDE.U32 UR6, UR50, UR8, URZ ;  /* 0x00000008320672a5 */ /* 0x002fe4000f8e00ff */
[----:B------:R-:W-:Y:S02]  /*1200*/  UIMAD.WIDE.U32 UR4, UR22, UR11, URZ ;  /* 0x0000000b160472a5 */ /* 0x000fe4000f8e00ff */
[----:B--2---:R-:W-:Y:S02]  /*1210*/  UISETP.NE.AND UP1, UPT, UR12, 0x1, UPT ;  /* 0x000000010c00788c */ /* 0x004fe4000bf25270 */
[----:B------:R-:W-:Y:S01]  /*1220*/  UISETP.NE.AND UP0, UPT, UR10, 0x1, UPT ;  /* 0x000000010a00788c */ /* 0x000fe2000bf05270 */
[----:B------:R-:W-:-:S02]  /*1230*/  UMOV UR6, UR7 ;  /* 0x0000000700067c82 */ /* 0x000fc40008000000 */
[----:B------:R-:W-:Y:S01]  /*1240*/  UMOV UR4, UR5 ;  /* 0x0000000500047c82 */ /* 0x000fe20008000000 */
[----:B------:R-:W-:Y:S02]  /*1250*/  USHF.R.U32.HI UR6, URZ, UR9, UR6 ;  /* 0x00000009ff067299 */ /* 0x000fe40008011606 */
[----:B---3--:R-:W-:Y:S02]  /*1260*/  USHF.R.U32.HI UR4, URZ, UR13, UR4 ;  /* 0x0000000dff047299 */ /* 0x008fe40008011604 */
[----:B------:R-:W-:Y:S02]  /*1270*/  USEL UR5, UR50, UR6, !UP1 ;  /* 0x0000000632057287 */ /* 0x000fe4000c800000 */
[----:B------:R-:W-:-:S04]  /*1280*/  USEL UR4, UR22, UR4, !UP0 ;  /* 0x0000000416047287 */ /* 0x000fc8000c000000 */
[----:B------:R-:W-:Y:S02]  /*1290*/  UIADD3 UR6, UPT, UPT, UR5, -UR4, URZ ;  /* 0x8000000405067290 */ /* 0x000fe4000fffe0ff */
[----:B------:R-:W-:Y:S02]  /*12a0*/  UIADD3 UR4, UPT, UPT, -UR5, UR4, URZ ;  /* 0x0000000405047290 */ /* 0x000fe4000fffe1ff */
[----:B------:R-:W-:Y:S02]  /*12b0*/  UIMAD UR22, UR6, UR10, UR22 ;  /* 0x0000000a061672a4 */ /* 0x000fe4000f8e0216 */
[----:B------:R-:W-:-:S12]  /*12c0*/  UIMAD UR50, UR4, UR12, UR50 ;  /* 0x0000000c043272a4 */ /* 0x000fd8000f8e0232 */
.L_x_15:
[----:B------:R-:W-:Y:S01]  /*12d0*/  BAR.SYNC.DEFER_BLOCKING 0x0 ;  /* 0x0000000000007b1d */ /* 0x000fe20000010000 */
[----:B------:R-:W-:Y:S01]  /*12e0*/  UISETP.NE.AND UP0, UPT, UR15, 0x2, UPT ;  /* 0x000000020f00788c */ /* 0x000fe2000bf05270 */
[----:B------:R-:W-:Y:S02]  /*12f0*/  ISETP.NE.OR P2, PT, R0, 0x2, !P2 ;  /* 0x000000020000780c */ /* 0x000fe40005745670 */
[----:B------:R-:W-:Y:S02]  /*1300*/  LOP3.LUT R0, R99, 0x1f, RZ, 0xc0, !PT ;  /* 0x0000001f63007812 */ /* 0x000fe400078ec0ff */
[----:B------:R-:W1:Y:S04]  /*1310*/  LDCU UR39, c[0x0][0xc24] ;  /* 0x00018480ff2777ac */ /* 0x000e680008000800 */
[----:B------:R-:W-:Y:S05]  /*1320*/  BRA.U UP0, `(.L_x_16) ;  /* 0x0000001900d87547 */ /* 0x000fea000b800000 */
[----:B------:R-:W2:Y:S01]  /*1330*/  LDCU UR5, c[0x0][0x388] ;  /* 0x00007100ff0577ac */ /* 0x000ea20008000800 */
[----:B------:R-:W-:Y:S01]  /*1340*/  PLOP3.LUT P1, PT, PT, PT, UP2, 0x80, 0x8 ;  /* 0x000000000008781c */ /* 0x000fe20003f2f028 */
[----:B------:R-:W-:Y:S01]  /*1350*/  IMAD.MOV.U32 R2, RZ, RZ, RZ ;  /* 0x000000ffff027224 */ /* 0x000fe200078e00ff */
[----:B------:R-:W-:Y:S01]  /*1360*/  ISETP.EQ.OR P3, PT, R0, RZ, P2 ;  /* 0x000000ff0000720c */ /* 0x000fe20001762670 */
[----:B------:R-:W3:Y:S01]  /*1370*/  LDCU UR8, c[0x0][0x38c] ;  /* 0x00007180ff0877ac */ /* 0x000ee20008000800 */
[----:B------:R-:W-:Y:S01]  /*1380*/  PLOP3.LUT P1, PT, P1, PT, PT, 0x8, 0x80 ;  /* 0x000000000080781c */ /* 0x000fe20000f2e170 */
[----:B------:R-:W4:Y:S01]  /*1390*/  LDCU.64 UR6, c[0x0][0x390] ;  /* 0x00007200ff0677ac */ /* 0x000f220008000a00 */
[----:B------:R-:W1:Y:S01]  /*13a0*/  LDCU UR53, c[0x0][0x370] ;  /* 0x00006e00ff3577ac */ /* 0x000e620008000800 */
[----:B------:R-:W1:Y:S01]  /*13b0*/  LDCU.64 UR42, c[0x0][0x348] ;  /* 0x00006900ff2a77ac */ /* 0x000e620008000a00 */
[----:B--2---:R-:W-:Y:S01]  /*13c0*/  UIADD3 UR5, UPT, UPT, UR5, 0x3f, URZ ;  /* 0x0000003f05057890 */ /* 0x004fe2000fffe0ff */
[----:B------:R-:W2:Y:S03]  /*13d0*/  LDCU UR52, c[0x0][0x374] ;  /* 0x00006e80ff3477ac */ /* 0x000ea60008000800 */
[----:B------:R-:W-:Y:S01]  /*13e0*/  USHF.R.S32.HI UR4, URZ, 0x1f, UR5 ;  /* 0x0000001fff047899 */ /* 0x000fe20008011405 */
[----:B------:R-:W-:Y:S01]  /*13f0*/  UMOV UR26, 0x1 ;  /* 0x00000001001a7882 */ /* 0x000fe20000000000 */
[----:B------:R-:W-:-:S02]  /*1400*/  UMOV UR31, URZ ;  /* 0x000000ff001f7c82 */ /* 0x000fc40008000000 */
[----:B------:R-:W-:Y:S01]  /*1410*/  ULEA.HI UR4, UR4, UR5, URZ, 0x6 ;  /* 0x0000000504047291 */ /* 0x000fe2000f8f30ff */
[----:B------:R-:W-:Y:S01]  /*1420*/  UMOV UR36, URZ ;  /* 0x000000ff00247c82 */ /* 0x000fe20008000000 */
[----:B------:R-:W-:Y:S02]  /*1430*/  UMOV UR38, URZ ;  /* 0x000000ff00267c82 */ /* 0x000fe40008000000 */
[----:B------:R-:W-:-:S04]  /*1440*/  USHF.R.S32.HI UR4, URZ, 0x6, UR4 ;  /* 0x00000006ff047899 */ /* 0x000fc80008011404 */
[----:B---3--:R-:W-:-:S04]  /*1450*/  UIMAD UR4, UR4, UR8, URZ ;  /* 0x00000008040472a4 */ /* 0x008fc8000f8e02ff */
[----:B----4-:R-:W-:-:S04]  /*1460*/  UIMAD UR4, UR4, UR6, URZ ;  /* 0x00000006040472a4 */ /* 0x010fc8000f8e02ff */
[----:B------:R-:W-:-:S04]  /*1470*/  UIMAD UR54, UR4, UR7, URZ ;  /* 0x00000007043672a4 */ /* 0x000fc8000f8e02ff */
[----:B------:R-:W-:Y:S02]  /*1480*/  UISETP.NE.AND UP1, UPT, UR54, URZ, UPT ;  /* 0x000000ff3600728c */ /* 0x000fe4000bf25270 */
[----:B------:R-:W-:-:S04]  /*1490*/  UISETP.LT.U32.AND UP0, UPT, UR54, 0x8, UPT ;  /* 0x000000083600788c */ /* 0x000fc8000bf01070 */
[----:B------:R-:W-:-:S04]  /*14a0*/  USEL UR4, UR54, 0x8, UP0 ;  /* 0x0000000836047887 */ /* 0x000fc80008000000 */
[----:B------:R-:W-:Y:S02]  /*14b0*/  UIADD3 UR5, UPT, UPT, UR4, -0x1, URZ ;  /* 0xffffffff04057890 */ /* 0x000fe4000fffe0ff */
[----:B------:R-:W-:Y:S02]  /*14c0*/  @!UP1 UIADD3 UR5, UPT, UPT, UR4, URZ, URZ ;  /* 0x000000ff04059290 */ /* 0x000fe4000fffe0ff */
[----:B------:R-:W-:Y:S02]  /*14d0*/  UIADD3 UR51, UPT, UPT, UR54, -UR4, URZ ;  /* 0x8000000436337290 */ /* 0x000fe4000fffe0ff */
[----:B-12---:R-:W-:-:S12]  /*14e0*/  UIADD3 UR55, UPT, UPT, UR5, 0x1, URZ ;  /* 0x0000000105377890 */ /* 0x006fd8000fffe0ff */
.L_x_32:
[----:B------:R-:W1:Y:S01]  /*14f0*/  S2UR UR30, SR_CgaCtaId ;  /* 0x00000000001e79c3 */ /* 0x000e620000008800 */
[----:B------:R-:W-:Y:S01]  /*1500*/  UMOV UR4, 0x400 ;  /* 0x0000040000047882 */ /* 0x000fe20000000000 */
[----:B------:R-:W-:Y:S01]  /*1510*/  MOV R0, UR26 ;  /* 0x0000001a00007c02 */ /* 0x000fe20008000f00 */
[----:B------:R-:W-:Y:S02]  /*1520*/  UISETP.NE.AND UP0, UPT, UR54, URZ, UPT ;  /* 0x000000ff3600728c */ /* 0x000fe4000bf05270 */
[----:B------:R-:W-:Y:S01]  /*1530*/  USHF.L.U32 UR18, UR22, 0x6, URZ ;  /* 0x0000000616127899 */ /* 0x000fe200080006ff */
[----:B------:R-:W-:Y:S01]  /*1540*/  SHF.L.U32 R0, R0, 0x1f, RZ ;  /* 0x0000001f00007819 */ /* 0x000fe200000006ff */
[----:B------:R-:W-:Y:S01]  /*1550*/  USHF.L.U32 UR44, UR50, 0x7, URZ ;  /* 0x00000007322c7899 */ /* 0x000fe200080006ff */
[----:B------:R-:W-:Y:S01]  /*1560*/  UMOV UR27, URZ ;  /* 0x000000ff001b7c82 */ /* 0x000fe20008000000 */
[----:B------:R-:W-:Y:S01]  /*1570*/  UMOV UR22, URZ ;  /* 0x000000ff00167c82 */ /* 0x000fe20008000000 */
[----:B------:R-:W-:Y:S01]  /*1580*/  UMOV UR21, URZ ;  /* 0x000000ff00157c82 */ /* 0x000fe20008000000 */
[----:B------:R-:W-:Y:S01]  /*1590*/  UMOV UR20, URZ ;  /* 0x000000ff00147c82 */ /* 0x000fe20008000000 */
[----:B-1----:R-:W-:-:S04]  /*15a0*/  ULEA UR30, UR30, UR4, 0x18 ;  /* 0x000000041e1e7291 */ /* 0x002fc8000f8ec0ff */
[----:B------:R-:W-:-:S09]  /*15b0*/  ULEA UR4, UR31, UR30, 0x3 ;  /* 0x0000001e1f047291 */ /* 0x000fd2000f8e18ff */
[----:B------:R1:W2:Y:S01]  /*15c0*/  SYNCS.PHASECHK.TRANS64.TRYWAIT P0, [UR4+0x40], R0 ;  /* 0x00004000ff0075a7 */ /* 0x0002a20008001104 */
[----:B------:R-:W-:Y:S05]  /*15d0*/  BRA.U !UP0, `(.L_x_17) ;  /* 0x0000000508987547 */ /* 0x000fea000b800000 */
[----:B------:R-:W3:Y:S01]  /*15e0*/  LDCU.128 UR12, c[0x0][0x480] ;  /* 0x00009000ff0c77ac */ /* 0x000ee20008000c00 */
[----:B------:R-:W4:Y:S01]  /*15f0*/  LDCU.128 UR8, c[0x0][0x490] ;  /* 0x00009200ff0877ac */ /* 0x000f220008000c00 */
[----:B------:R-:W1:Y:S01]  /*1600*/  LDCU.64 UR20, c[0x0][0x4c0] ;  /* 0x00009800ff1477ac */ /* 0x000e620008000a00 */
[----:B------:R-:W1:Y:S01]  /*1610*/  LDCU.64 UR16, c[0x0][0x4f0] ;  /* 0x00009e00ff1077ac */ /* 0x000e620008000a00 */
[----:B------:R-:W1:Y:S01]  /*1620*/  LDCU UR19, c[0x0][0x4c8] ;  /* 0x00009900ff1377ac */ /* 0x000e620008000800 */
[----:B---3--:R-:W-:Y:S02]  /*1630*/  UIMAD.WIDE.U32 UR4, UR44, UR13, URZ ;  /* 0x0000000d2c0472a5 */ /* 0x008fe4000f8e00ff */
[----:B------:R-:W-:Y:S02]  /*1640*/  UISETP.NE.AND UP0, UPT, UR12, 0x1, UPT ;  /* 0x000000010c00788c */ /* 0x000fe4000bf05270 */
[----:B------:R-:W-:Y:S01]  /*1650*/  USHF.R.U32.HI UR5, URZ, UR14, UR5 ;  /* 0x0000000eff057299 */ /* 0x000fe20008011605 */
[----:B------:R-:W3:Y:S03]  /*1660*/  LDCU UR45, c[0x0][0x38c] ;  /* 0x00007180ff2d77ac */ /* 0x000ee60008000800 */
[----:B------:R-:W-:-:S02]  /*1670*/  USEL UR5, UR44, UR5, !UP0 ;  /* 0x000000052c057287 */ /* 0x000fc4000c000000 */
[----:B------:R-:W-:Y:S02]  /*1680*/  UISETP.NE.AND UP0, UPT, UR15, 0x1, UPT ;  /* 0x000000010f00788c */ /* 0x000fe4000bf05270 */
[----:B----4-:R-:W-:Y:S01]  /*1690*/  UIMAD.WIDE.U32 UR6, UR5, UR8, URZ ;  /* 0x00000008050672a5 */ /* 0x010fe2000f8e00ff */
[----:B------:R-:W4:Y:S01]  /*16a0*/  LDCU UR8, c[0x0][0x4a0] ;  /* 0x00009400ff0877ac */ /* 0x000f220008000800 */
[----:B------:R-:W1:Y:S05]  /*16b0*/  LDCU UR23, c[0x0][0x4cc] ;  /* 0x00009980ff1777ac */ /* 0x000e6a0008000800 */
[----:B------:R-:W-:Y:S01]  /*16c0*/  UMOV UR4, UR7 ;  /* 0x0000000700047c82 */ /* 0x000fe20008000000 */
[----:B------:R-:W1:Y:S01]  /*16d0*/  LDCU.64 UR40, c[0x0][0x390] ;  /* 0x00007200ff2877ac */ /* 0x000e620008000a00 */
[----:B------:R-:W-:Y:S01]  /*16e0*/  USHF.R.U32.HI UR4, URZ, UR9, UR4 ;  /* 0x00000009ff047299 */ /* 0x000fe20008011604 */
[----:B------:R-:W1:Y:S03]  /*16f0*/  LDCU UR9, c[0x0][0x4ec] ;  /* 0x00009d80ff0977ac */ /* 0x000e660008000800 */
[----:B------:R-:W-:-:S02]  /*1700*/  USEL UR4, UR5, UR4, !UP0 ;  /* 0x0000000405047287 */ /* 0x000fc4000c000000 */
[----:B------:R-:W-:Y:S02]  /*1710*/  UISETP.NE.AND UP0, UPT, UR10, 0x1, UPT ;  /* 0x000000010a00788c */ /* 0x000fe4000bf05270 */
[----:B------:R-:W-:Y:S01]  /*1720*/  UIMAD.WIDE.U32 UR6, UR4, UR11, URZ ;  /* 0x0000000b040672a5 */ /* 0x000fe2000f8e00ff */
[----:B------:R-:W1:Y:S01]  /*1730*/  LDCU.64 UR24, c[0x0][0x4d0] ;  /* 0x00009a00ff1877ac */ /* 0x000e620008000a00 */
[----:B------:R-:W-:-:S05]  /*1740*/  UIADD3 UR38, UPT, UPT, UR55, UR36, URZ ;  /* 0x0000002437267290 */ /* 0x000fca000fffe0ff */
[----:B------:R-:W-:Y:S01]  /*1750*/  UMOV UR6, UR7 ;  /* 0x0000000700067c82 */ /* 0x000fe20008000000 */
[----:B------:R-:W-:Y:S02]  /*1760*/  UIADD3 UR7, UPT, UPT, -UR4, URZ, URZ ;  /* 0x000000ff04077290 */ /* 0x000fe4000fffe1ff */
[----:B----4-:R-:W-:Y:S02]  /*1770*/  USHF.R.U32.HI UR6, URZ, UR8, UR6 ;  /* 0x00000008ff067299 */ /* 0x010fe40008011606 */
[----:B------:R-:W-:Y:S02]  /*1780*/  UIADD3 UR8, UPT, UPT, -UR5, URZ, URZ ;  /* 0x000000ff05087290 */ /* 0x000fe4000fffe1ff */
[----:B------:R-:W-:Y:S02]  /*1790*/  USEL UR14, UR4, UR6, !UP0 ;  /* 0x00000006040e7287 */ /* 0x000fe4000c000000 */
[----:B------:R-:W-:Y:S02]  /*17a0*/  UIMAD UR7, UR15, UR7, UR5 ;  /* 0x000000070f0772a4 */ /* 0x000fe4000f8e0205 */
[----:B------:R-:W-:-:S02]  /*17b0*/  UIADD3 UR6, UPT, UPT, -UR14, URZ, URZ ;  /* 0x000000ff0e067290 */ /* 0x000fc4000fffe1ff */
[----:B------:R-:W-:Y:S02]  /*17c0*/  UIMAD UR8, UR12, UR8, UR44 ;  /* 0x000000080c0872a4 */ /* 0x000fe4000f8e022c */
[----:B------:R-:W-:Y:S02]  /*17d0*/  UIMAD UR13, UR10, UR6, UR4 ;  /* 0x000000060a0d72a4 */ /* 0x000fe4000f8e0204 */
[----:B-1----:R-:W-:Y:S02]  /*17e0*/  UIMAD UR11, UR8, UR20, UR9 ;  /* 0x00000014080b72a4 */ /* 0x002fe4000f8e0209 */
[----:B------:R-:W-:Y:S01]  /*17f0*/  UIMAD UR12, UR7, UR21, UR16 ;  /* 0x00000015070c72a4 */ /* 0x000fe2000f8e0210 */
[----:B------:R-:W1:Y:S02]  /*1800*/  LDCU.64 UR4, c[0x0][0x4f8] ;  /* 0x00009f00ff0477ac */ /* 0x000e640008000a00 */
[----:B------:R-:W4:Y:S01]  /*1810*/  LDCU UR6, c[0x0][0x500] ;  /* 0x0000a000ff0677ac */ /* 0x000f220008000800 */
[----:B------:R-:W-:Y:S01]  /*1820*/  UIMAD UR13, UR13, UR19, UR17 ;  /* 0x000000130d0d72a4 */ /* 0x000fe2000f8e0211 */
[----:B------:R-:W-:Y:S01]  /*1830*/  UMOV UR27, URZ ;  /* 0x000000ff001b7c82 */ /* 0x000fe20008000000 */
[----:B------:R-:W-:Y:S01]  /*1840*/  UMOV UR7, UR31 ;  /* 0x0000001f00077c82 */ /* 0x000fe20008000000 */
[----:B------:R-:W-:Y:S01]  /*1850*/  UMOV UR20, URZ ;  /* 0x000000ff00147c82 */ /* 0x000fe20008000000 */
[----:B------:R-:W-:Y:S01]  /*1860*/  UMOV UR21, URZ ;  /* 0x000000ff00157c82 */ /* 0x000fe20008000000 */
[----:B---3--:R-:W-:-:S07]  /*1870*/  UMOV UR22, URZ ;  /* 0x000000ff00167c82 */ /* 0x008fce0008000000 */
.L_x_22:
[----:B------:R-:W-:Y:S01]  /*1880*/  @!P2 MOV R3, 0x6000 ;  /* 0x000060000003a802 */ /* 0x000fe20000000f00 */
[----:B------:R-:W-:Y:S01]  /*1890*/  ULEA UR9, UR7, UR30, 0x3 ;  /* 0x0000001e07097291 */ /* 0x000fe2000f8e18ff */
[----:B-12---:R-:W-:Y:S11]  /*18a0*/  @P0 BRA `(.L_x_18) ;  /* 0x0000000000100947 */ /* 0x006ff60003800000 */
[----:B------:R-:W-:Y:S04]  /*18b0*/  MOV R0, UR26 ;  /* 0x0000001a00007c02 */ /* 0x000fe80008000f00 */
[----:B------:R-:W-:Y:S04]  /*18c0*/  SHF.L.U32 R5, R0, 0x1f, RZ ;  /* 0x0000001f00057819 */ /* 0x000fe800000006ff */
[----:B------:R-:W2:Y:S02]  /*18d0*/  SYNCS.PHASECHK.TRANS64.TRYWAIT P0, [UR9+0x40], R5 ;  /* 0x00004005ff0075a7 */ /* 0x000ea40008001109 */
[----:B--2---:R-:W-:Y:S05]  /*18e0*/  @!P0 BRA `(.L_x_19) ;  /* 0x0000006800508947 */ /* 0x004fea0003800000 */
.L_x_18:
[----:B------:R3:W-:Y:S01]  /*18f0*/  @!P2 SYNCS.ARRIVE.TRANS64 RZ, [UR9], R3 ;  /* 0x00000003ffffa9a7 */ /* 0x0007e20008000009 */
[----:B------:R-:W-:Y:S04]  /*1900*/  BSSY.RECONVERGENT B0, `(.L_x_20) ;  /* 0x0000003000007945 */ /* 0x000fe80003800200 */
[----:B------:R-:W-:Y:S05]  /*1910*/  @P3 BRA `(.L_x_21) ;  /* 0x0000000000043947 */ /* 0x000fea0003800000 */
[----:B-1--4-:R-:W-:Y:S05]  /*1920*/  BPT.TRAP 0x1 ;  /* 0x000000040000795c */ /* 0x012fea0000300000 */
.L_x_21:
[----:B-1--4-:R-:W-:Y:S05]  /*1930*/  BSYNC.RECONVERGENT B0 ;  /* 0x0000000000007941 */ /* 0x012fea0003800200 */
.L_x_20:
[----:B------:R-:W-:Y:S02]  /*1940*/  UIADD3 UR8, UPT, UPT, UR7, 0x1, URZ ;  /* 0x0000000107087890 */ /* 0x000fe4000fffe0ff */
[----:B------:R-:W-:Y:S02]  /*1950*/  UIMAD UR15, UR20, UR23, UR4 ;  /* 0x00000017140f72a4 */ /* 0x000fe4000f8e0204 */
[----:B------:R-:W-:Y:S02]  /*1960*/  UISETP.NE.AND UP0, UPT, UR8, 0x8, UPT ;  /* 0x000000080800788c */ /* 0x000fe4000bf05270 */
[----:B------:R-:W-:Y:S02]  /*1970*/  ULEA UR17, UR7, UR30, 0xe ;  /* 0x0000001e07117291 */ /* 0x000fe4000f8e70ff */
[----:B------:R-:W-:Y:S02]  /*1980*/  USEL UR10, URZ, 0x1, UP0 ;  /* 0x00000001ff0a7887 */ /* 0x000fe40008000000 */
[----:B------:R-:W-:Y:S02]  /*1990*/  USEL UR31, UR8, URZ, UP0 ;  /* 0x000000ff081f7287 */ /* 0x000fe40008000000 */
[----:B------:R-:W-:Y:S02]  /*19a0*/  ULOP3.LUT UR26, UR26, UR10, URZ, 0x3c, !UPT ;  /* 0x0000000a1a1a7292 */ /* 0x000fe4000f8e3cff */
[----:B------:R-:W-:Y:S02]  /*19b0*/  ULEA UR8, UR31, UR30, 0x3 ;  /* 0x0000001e1f087291 */ /* 0x000fe4000f8e18ff */
[----:B------:R-:W-:Y:S02]  /*19c0*/  ULEA UR16, UR7, UR30, 0xd ;  /* 0x0000001e07107291 */ /* 0x000fe4000f8e68ff */
[----:B------:R-:W-:Y:S01]  /*19d0*/  UIADD3 UR34, UP0, UPT, UR42, 0x80, URZ ;  /* 0x000000802a227890 */ /* 0x000fe2000ff1e0ff */
[----:B--2---:R-:W-:Y:S01]  /*19e0*/  MOV R0, UR26 ;  /* 0x0000001a00007c02 */ /* 0x004fe20008000f00 */
[----:B------:R-:W-:Y:S02]  /*19f0*/  USHF.L.U32 UR10, UR27, 0x6, URZ ;  /* 0x000000061b0a7899 */ /* 0x000fe400080006ff */
[----:B------:R-:W-:Y:S01]  /*1a00*/  UIADD3.X UR35, UPT, UPT, URZ, UR43, URZ, UP0, !UPT ;  /* 0x0000002bff237290 */ /* 0x000fe200087fe4ff */
[----:B---3--:R-:W-:Y:S01]  /*1a10*/  SHF.L.U32 R3, R0, 0x1f, RZ ;  /* 0x0000001f00037819 */ /* 0x008fe200000006ff */
[----:B------:R-:W-:Y:S02]  /*1a20*/  UIADD3 UR32, UP3, UPT, UR42, 0x200, URZ ;  /* 0x000002002a207890 */ /* 0x000fe4000ff7e0ff */
[----:B------:R-:W-:Y:S01]  /*1a30*/  UIADD3 UR16, UPT, UPT, UR16, 0x26400, URZ ;  /* 0x0002640010107890 */ /* 0x000fe2000fffe0ff */
[----:B------:R3:W1:Y:S01]  /*1a40*/  SYNCS.PHASECHK.TRANS64.TRYWAIT P0, [UR8+0x40], R3 ;  /* 0x00004003ff0075a7 */ /* 0x0006620008001108 */
[----:B------:R-:W-:Y:S02]  /*1a50*/  UIMAD UR8, UR21, UR24, UR5 ;  /* 0x00000018150872a4 */ /* 0x000fe4000f8e0205 */
[----:B------:R-:W-:Y:S02]  /*1a60*/  UIMAD UR7, UR22, UR25, UR6 ;  /* 0x00000019160772a4 */ /* 0x000fe4000f8e0206 */
[----:B------:R-:W-:Y:S02]  /*1a70*/  ULEA UR15, UR8, UR15, 0x5 ;  /* 0x0000000f080f7291 */ /* 0x000fe4000f8e28ff */
[----:B------:R-:W-:Y:S02]  /*1a80*/  UIADD3 UR8, UPT, UPT, UR17, 0x6400, URZ ;  /* 0x0000640011087890 */ /* 0x000fe4000fffe0ff */
[----:B------:R-:W-:Y:S02]  /*1a90*/  ULEA UR7, UR7, UR15, 0xa ;  /* 0x0000000f07077291 */ /* 0x000fe4000f8e50ff */
[----:B------:R-:W-:Y:S02]  /*1aa0*/  UIADD3.X UR33, UPT, UPT, URZ, UR43, URZ, UP3, !UPT ;  /* 0x0000002bff217290 */ /* 0x000fe40009ffe4ff */
[----:B------:R-:W-:Y:S02]  /*1ab0*/  UPRMT UR7, UR7, 0x5410, URZ ;  /* 0x0000541007077896 */ /* 0x000fe400080000ff */
[----:B------:R-:W-:Y:S02]  /*1ac0*/  UIADD3 UR37, UPT, UPT, UR20, 0x1, URZ ;  /* 0x0000000114257890 */ /* 0x000fe4000fffe0ff */
[----:B------:R-:W-:Y:S02]  /*1ad0*/  UIADD3 UR29, UPT, UPT, UR21, 0x1, URZ ;  /* 0x00000001151d7890 */ /* 0x000fe4000fffe0ff */
[----:B------:R-:W-:Y:S02]  /*1ae0*/  UISETP.NE.AND UP2, UPT, UR37, UR45, UPT ;  /* 0x0000002d2500728c */ /* 0x000fe4000bf45270 */
[----:B------:R-:W-:Y:S01]  /*1af0*/  UIADD3 UR28, UPT, UPT, UR22, 0x1, URZ ;  /* 0x00000001161c7890 */ /* 0x000fe2000fffe0ff */
[----:B------:R2:W-:Y:S01]  /*1b00*/  UTMALDG.5D.IM2COL [UR8], [UR34], UR7 ;  /* 0x00000008220073b4 */ /* 0x0005e20008060007 */
[----:B------:R-:W-:Y:S01]  /*1b10*/  UIADD3 UR36, UPT, UPT, UR36, 0x1, URZ ;  /* 0x0000000124247890 */ /* 0x000fe2000fffe0ff */
[----:B------:R-:W-:Y:S01]  /*1b20*/  UMOV UR46, 0x0 ;  /* 0x00000000002e7882 */ /* 0x000fe20000000000 */
[----:B------:R-:W-:Y:S01]  /*1b30*/  UMOV UR47, 0x10000000 ;  /* 0x10000000002f7882 */ /* 0x000fe20000000000 */
[----:B------:R-:W-:Y:S01]  /*1b40*/  UMOV UR17, UR9 ;  /* 0x0000000900117c82 */ /* 0x000fe20008000000 */
[----:B------:R-:W-:Y:S03]  /*1b50*/  UMOV UR19, UR10 ;  /* 0x0000000a00137c82 */ /* 0x000fe60008000000 */
[----:B------:R-:W-:Y:S01]  /*1b60*/  @UP2 UIADD3 UR29, UPT, UPT, UR21, URZ, URZ ;  /* 0x000000ff151d2290 */ /* 0x000fe2000fffe0ff */
[----:B------:R4:W-:Y:S03]  /*1b70*/  UTMALDG.5D [UR16], [UR32], desc[UR46] ;  /* 0x00002e10200075b4 */ /* 0x0009e60008021000 */
[----:B------:R-:W-:Y:S11]  /*1b80*/  UISETP.NE.AND UP1, UPT, UR29, UR40, UPT ;  /* 0x000000281d00728c */ /* 0x000ff6000bf25270 */
[----:B------:R-:W-:Y:S04]  /*1b90*/  @UP1 UIADD3 UR28, UPT, UPT, UR22, URZ, URZ ;  /* 0x000000ff161c1290 */ /* 0x000fe8000fffe0ff */
[----:B------:R-:W-:Y:S02]  /*1ba0*/  UISETP.NE.AND UP0, UPT, UR28, UR41, UPT ;  /* 0x000000291c00728c */ /* 0x000fe4000bf05270 */
[----:B--2---:R-:W-:Y:S09]  /*1bb0*/  UIADD3 UR8, UPT, UPT, UR27, 0x1, URZ ;  /* 0x000000011b087890 */ /* 0x004ff2000fffe0ff */
[----:B------:R-:W-:Y:S01]  /*1bc0*/  @UP0 UIADD3 UR8, UPT, UPT, UR27, URZ, URZ ;  /* 0x000000ff1b080290 */ /* 0x000fe2000fffe0ff */
[----:B------:R-:W-:Y:S06]  /*1bd0*/  UMOV UR7, UR31 ;  /* 0x0000001f00077c82 */ /* 0x000fec0008000000 */
[----:B------:R-:W-:Y:S01]  /*1be0*/  UMOV UR27, UR8 ;  /* 0x00000008001b7c82 */ /* 0x000fe20008000000 */
[----:B----4-:R-:W-:Y:S02]  /*1bf0*/  USEL UR22, UR28, URZ, UP0 ;  /* 0x000000ff1c167287 */ /* 0x010fe40008000000 */
[----:B------:R-:W-:Y:S02]  /*1c00*/  UISETP.NE.AND UP0, UPT, UR36, UR38, UPT ;  /* 0x000000262400728c */ /* 0x000fe4000bf05270 */
[----:B------:R-:W-:Y:S02]  /*1c10*/  USEL UR20, UR37, URZ, UP2 ;  /* 0x000000ff25147287 */ /* 0x000fe40009000000 */
[----:B------:R-:W-:Y:S05]  /*1c20*/  USEL UR21, UR29, URZ, UP1 ;  /* 0x000000ff1d157287 */ /* 0x000fea0008800000 */
[----:B---3--:R-:W-:Y:S07]  /*1c30*/  BRA.U UP0, `(.L_x_22) ;  /* 0xfffffffd00107547 */ /* 0x008fee000b83ffff */
.L_x_17:
[----:B------:R-:W-:Y:S01]  /*1c40*/  ULEA UR4, UR31, UR30, 0x3 ;  /* 0x0000001e1f047291 */ /* 0x000fe2000f8e18ff */
[----:B-1----:R-:W-:Y:S01]  /*1c50*/  MOV R0, UR26 ;  /* 0x0000001a00007c02 */ /* 0x002fe20008000f00 */
[----:B------:R-:W-:Y:S01]  /*1c60*/  @!P1 SYNCS.ARRIVE.TRANS64.A1T0 RZ, [UR30+0xb8], RZ ;  /* 0x0000b8ffffff99a7 */ /* 0x000fe2000810001e */
[----:B------:R-:W-:Y:S02]  /*1c70*/  UISETP.GE.AND UP0, UPT, UR51, 0x1, UPT ;  /* 0x000000013300788c */ /* 0x000fe4000bf06270 */
[----:B------:R-:W-:-:S04]  /*1c80*/  SHF.L.U32 R0, R0, 0x1f, RZ ;  /* 0x0000001f00007819 */ /* 0x000fc800000006ff */
[----:B--2---:R1:W2:Y:S03]  /*1c90*/  SYNCS.PHASECHK.TRANS64.TRYWAIT P0, [UR4+0x40], R0 ;  /* 0x00004000ff0075a7 */ /* 0x0042a60008001104 */
[----:B------:R-:W-:Y:S05]  /*1ca0*/  BRA.U !UP0, `(.L_x_23) ;  /* 0x0000000508907547 */ /* 0x000fea000b800000 */
[----:B------:R-:W3:Y:S01]  /*1cb0*/  LDCU.128 UR8, c[0x0][0x480] ;  /* 0x00009000ff0877ac */ /* 0x000ee20008000c00 */
[----:B------:R-:W4:Y:S01]  /*1cc0*/  LDCU.128 UR32, c[0x0][0x490] ;  /* 0x00009200ff2077ac */ /* 0x000f220008000c00 */
[----:B------:R-:W1:Y:S01]  /*1cd0*/  LDCU.64 UR28, c[0x0][0x4c0] ;  /* 0x00009800ff1c77ac */ /* 0x000e620008000a00 */
[----:B------:R-:W1:Y:S01]  /*1ce0*/  LDCU UR13, c[0x0][0x4c8] ;  /* 0x00009900ff0d77ac */ /* 0x000e620008000800 */
[----:B------:R-:W1:Y:S01]  /*1cf0*/  LDCU.64 UR16, c[0x0][0x4f0] ;  /* 0x00009e00ff1077ac */ /* 0x000e620008000a00 */
[----:B---3--:R-:W-:Y:S02]  /*1d00*/  UIMAD.WIDE.U32 UR4, UR44, UR9, URZ ;  /* 0x000000092c0472a5 */ /* 0x008fe4000f8e00ff */
[----:B------:R-:W-:Y:S02]  /*1d10*/  UISETP.NE.AND UP0, UPT, UR8, 0x1, UPT ;  /* 0x000000010800788c */ /* 0x000fe4000bf05270 */
[----:B------:R-:W-:Y:S01]  /*1d20*/  USHF.R.U32.HI UR5, URZ, UR10, UR5 ;  /* 0x0000000aff057299 */ /* 0x000fe20008011605 */
[----:B------:R-:W3:Y:S03]  /*1d30*/  LDCU UR9, c[0x0][0x4a0] ;  /* 0x00009400ff0977ac */ /* 0x000ee60008000800 */
[----:B------:R-:W-:-:S02]  /*1d40*/  USEL UR5, UR44, UR5, !UP0 ;  /* 0x000000052c057287 */ /* 0x000fc4000c000000 */
[----:B------:R-:W-:Y:S02]  /*1d50*/  UISETP.NE.AND UP0, UPT, UR11, 0x1, UPT ;  /* 0x000000010b00788c */ /* 0x000fe4000bf05270 */
[----:B----4-:R-:W-:Y:S01]  /*1d60*/  UIMAD.WIDE.U32 UR6, UR5, UR32, URZ ;  /* 0x00000020050672a5 */ /* 0x010fe2000f8e00ff */
[----:B------:R-:W1:Y:S01]  /*1d70*/  LDCU UR10, c[0x0][0x4ec] ;  /* 0x00009d80ff0a77ac */ /* 0x000e620008000800 */
[----:B------:R-:W4:Y:S05]  /*1d80*/  LDCU UR46, c[0x0][0x38c] ;  /* 0x00007180ff2e77ac */ /* 0x000f2a0008000800 */
[----:B------:R-:W-:Y:S01]  /*1d90*/  UMOV UR4, UR7 ;  /* 0x0000000700047c82 */ /* 0x000fe20008000000 */
[----:B------:R-:W1:Y:S01]  /*1da0*/  LDCU UR23, c[0x0][0x4cc] ;  /* 0x00009980ff1777ac */ /* 0x000e620008000800 */
[----:B------:R-:W-:Y:S01]  /*1db0*/  USHF.R.U32.HI UR4, URZ, UR33, UR4 ;  /* 0x00000021ff047299 */ /* 0x000fe20008011604 */
[----:B------:R-:W1:Y:S03]  /*1dc0*/  LDCU.64 UR40, c[0x0][0x390] ;  /* 0x00007200ff2877ac */ /* 0x000e660008000a00 */
[----:B------:R-:W-:-:S02]  /*1dd0*/  USEL UR4, UR5, UR4, !UP0 ;  /* 0x0000000405047287 */ /* 0x000fc4000c000000 */
[----:B------:R-:W-:Y:S02]  /*1de0*/  UISETP.NE.AND UP0, UPT, UR34, 0x1, UPT ;  /* 0x000000012200788c */ /* 0x000fe4000bf05270 */
[----:B------:R-:W-:Y:S01]  /*1df0*/  UIMAD.WIDE.U32 UR6, UR4, UR35, URZ ;  /* 0x00000023040672a5 */ /* 0x000fe2000f8e00ff */
[----:B------:R-:W1:Y:S01]  /*1e00*/  LDCU.64 UR24, c[0x0][0x4d0] ;  /* 0x00009a00ff1877ac */ /* 0x000e620008000a00 */
[----:B------:R-:W-:-:S05]  /*1e10*/  UIADD3 UR38, UPT, UPT, UR51, UR38, URZ ;  /* 0x0000002633267290 */ /* 0x000fca000fffe0ff */
[----:B------:R-:W-:Y:S01]  /*1e20*/  UMOV UR6, UR7 ;  /* 0x0000000700067c82 */ /* 0x000fe20008000000 */
[----:B------:R-:W-:Y:S02]  /*1e30*/  UIADD3 UR7, UPT, UPT, -UR5, URZ, URZ ;  /* 0x000000ff05077290 */ /* 0x000fe4000fffe1ff */
[----:B---3--:R-:W-:Y:S02]  /*1e40*/  USHF.R.U32.HI UR6, URZ, UR9, UR6 ;  /* 0x00000009ff067299 */ /* 0x008fe40008011606 */
[----:B------:R-:W-:Y:S02]  /*1e50*/  UIMAD UR7, UR8, UR7, UR44 ;  /* 0x00000007080772a4 */ /* 0x000fe4000f8e022c */
[----:B------:R-:W-:Y:S02]  /*1e60*/  USEL UR14, UR4, UR6, !UP0 ;  /* 0x00000006040e7287 */ /* 0x000fe4000c000000 */
[----:B------:R-:W-:Y:S02]  /*1e70*/  UIADD3 UR6, UPT, UPT, -UR4, URZ, URZ ;  /* 0x000000ff04067290 */ /* 0x000fe4000fffe1ff */
[----:B------:R-:W-:-:S02]  /*1e80*/  UIADD3 UR9, UPT, UPT, -UR14, URZ, URZ ;  /* 0x000000ff0e097290 */ /* 0x000fc4000fffe1ff */
[----:B------:R-:W-:Y:S02]  /*1e90*/  UIMAD UR12, UR11, UR6, UR5 ;  /* 0x000000060b0c72a4 */ /* 0x000fe4000f8e0205 */
[----:B------:R-:W-:Y:S02]  /*1ea0*/  UIMAD UR9, UR34, UR9, UR4 ;  /* 0x00000009220972a4 */ /* 0x000fe4000f8e0204 */
[----:B-1----:R-:W-:Y:S01]  /*1eb0*/  UIMAD UR11, UR7, UR28, UR10 ;  /* 0x0000001c070b72a4 */ /* 0x002fe2000f8e020a */
[----:B------:R-:W1:Y:S02]  /*1ec0*/  LDCU.64 UR4, c[0x0][0x4f8] ;  /* 0x00009f00ff0477ac */ /* 0x000e640008000a00 */
[----:B------:R-:W3:Y:S01]  /*1ed0*/  LDCU UR6, c[0x0][0x500] ;  /* 0x0000a000ff0677ac */ /* 0x000ee20008000800 */
[----:B------:R-:W-:Y:S02]  /*1ee0*/  UIMAD UR12, UR12, UR29, UR16 ;  /* 0x0000001d0c0c72a4 */ /* 0x000fe4000f8e0210 */
[----:B------:R-:W-:Y:S01]  /*1ef0*/  UIMAD UR13, UR9, UR13, UR17 ;  /* 0x0000000d090d72a4 */ /* 0x000fe2000f8e0211 */
[----:B------:R-:W-:Y:S01]  /*1f00*/  UMOV UR37, UR51 ;  /* 0x0000003300257c82 */ /* 0x000fe20008000000 */
[----:B----4-:R-:W-:-:S10]  /*1f10*/  UMOV UR7, UR31 ;  /* 0x0000001f00077c82 */ /* 0x010fd40008000000 */
.L_x_28:
[----:B------:R-:W-:Y:S01]  /*1f20*/  @!P2 MOV R3, 0x6000 ;  /* 0x000060000003a802 */ /* 0x000fe20000000f00 */
[----:B------:R-:W-:Y:S01]  /*1f30*/  ULEA UR9, UR7, UR30, 0x3 ;  /* 0x0000001e07097291 */ /* 0x000fe2000f8e18ff */
[----:B-12---:R-:W-:Y:S11]  /*1f40*/  @P0 BRA `(.L_x_24) ;  /* 0x0000000000100947 */ /* 0x006ff60003800000 */
[----:B------:R-:W-:Y:S04]  /*1f50*/  MOV R0, UR26 ;  /* 0x0000001a00007c02 */ /* 0x000fe80008000f00 */
[----:B------:R-:W-:Y:S04]  /*1f60*/  SHF.L.U32 R5, R0, 0x1f, RZ ;  /* 0x0000001f00057819 */ /* 0x000fe800000006ff */
[----:B------:R-:W2:Y:S02]  /*1f70*/  SYNCS.PHASECHK.TRANS64.TRYWAIT P0, [UR9+0x40], R5 ;  /* 0x00004005ff0075a7 */ /* 0x000ea40008001109 */
[----:B--2---:R-:W-:Y:S05]  /*1f80*/  @!P0 BRA `(.L_x_25) ;  /* 0x0000006000c08947 */ /* 0x004fea0003800000 */
.L_x_24:
[----:B------:R4:W-:Y:S01]  /*1f90*/  @!P2 SYNCS.ARRIVE.TRANS64 RZ, [UR9], R3 ;  /* 0x00000003ffffa9a7 */ /* 0x0009e20008000009 */
[----:B------:R-:W-:Y:S04]  /*1fa0*/  BSSY.RECONVERGENT B0, `(.L_x_26) ;  /* 0x0000003000007945 */ /* 0x000fe80003800200 */
[----:B------:R-:W-:Y:S05]  /*1fb0*/  @P3 BRA `(.L_x_27) ;  /* 0x0000000000043947 */ /* 0x000fea0003800000 */
[----:B-1-3--:R-:W-:Y:S05]  /*1fc0*/  BPT.TRAP 0x1 ;  /* 0x000000040000795c */ /* 0x00afea0000300000 */
.L_x_27:
[----:B-1-3--:R-:W-:Y:S05]  /*1fd0*/  BSYNC.RECONVERGENT B0 ;  /* 0x0000000000007941 */ /* 0x00afea0003800200 */
.L_x_26:
        /* <DEDUP_REMOVED lines=8> */
[----:B------:R-:W-:Y:S02]  /*2060*/  UIMAD UR10, UR21, UR24, UR5 ;  /* 0x00000018150a72a4 */ /* 0x000fe4000f8e0205 */
[----:B------:R-:W-:Y:S01]  /*2070*/  UIADD3 UR34, UP0, UPT, UR42, 0x80, URZ ;  /* 0x000000802a227890 */ /* 0x000fe2000ff1e0ff */
[----:B--2---:R-:W-:Y:S01]  /*2080*/  MOV R0, UR26 ;  /* 0x0000001a00007c02 */ /* 0x004fe20008000f00 */
[----:B------:R-:W-:Y:S02]  /*2090*/  ULEA UR10, UR10, UR15, 0x5 ;  /* 0x0000000f0a0a7291 */ /* 0x000fe4000f8e28ff */
[----:B------:R-:W-:Y:S01]  /*20a0*/  USHF.L.U32 UR19, UR27, 0x6, URZ ;  /* 0x000000061b137899 */ /* 0x000fe200080006ff */
[----:B----4-:R-:W-:Y:S01]  /*20b0*/  SHF.L.U32 R3, R0, 0x1f, RZ ;  /* 0x0000001f00037819 */ /* 0x010fe200000006ff */
[----:B------:R-:W-:Y:S02]  /*20c0*/  UIADD3.X UR35, UPT, UPT, URZ, UR43, URZ, UP0, !UPT ;  /* 0x0000002bff237290 */ /* 0x000fe400087fe4ff */
[----:B------:R-:W-:Y:S01]  /*20d0*/  UIADD3 UR32, UP3, UPT, UR42, 0x200, URZ ;  /* 0x000002002a207890 */ /* 0x000fe2000ff7e0ff */
[----:B------:R4:W1:Y:S01]  /*20e0*/  SYNCS.PHASECHK.TRANS64.TRYWAIT P0, [UR8+0x40], R3 ;  /* 0x00004003ff0075a7 */ /* 0x0008620008001108 */
[----:B------:R-:W-:Y:S02]  /*20f0*/  ULEA UR8, UR7, UR30, 0xe ;  /* 0x0000001e07087291 */ /* 0x000fe4000f8e70ff */
[----:B------:R-:W-:Y:S02]  /*2100*/  UIMAD UR7, UR22, UR25, UR6 ;  /* 0x00000019160772a4 */ /* 0x000fe4000f8e0206 */
[----:B------:R-:W-:Y:S02]  /*2110*/  UIADD3 UR8, UPT, UPT, UR8, 0x6400, URZ ;  /* 0x0000640008087890 */ /* 0x000fe4000fffe0ff */
[----:B------:R-:W-:Y:S02]  /*2120*/  ULEA UR7, UR7, UR10, 0xa ;  /* 0x0000000a07077291 */ /* 0x000fe4000f8e50ff */
[----:B------:R-:W-:Y:S02]  /*2130*/  UIADD3.X UR33, UPT, UPT, URZ, UR43, URZ, UP3, !UPT ;  /* 0x0000002bff217290 */ /* 0x000fe40009ffe4ff */
[----:B------:R-:W-:Y:S02]  /*2140*/  UPRMT UR7, UR7, 0x5410, URZ ;  /* 0x0000541007077896 */ /* 0x000fe400080000ff */
[----:B------:R-:W-:Y:S02]  /*2150*/  UIADD3 UR16, UPT, UPT, UR16, 0x26400, URZ ;  /* 0x0002640010107890 */ /* 0x000fe4000fffe0ff */
[----:B------:R-:W-:Y:S02]  /*2160*/  UIADD3 UR36, UPT, UPT, UR20, 0x1, URZ ;  /* 0x0000000114247890 */ /* 0x000fe4000fffe0ff */
[----:B------:R-:W-:Y:S02]  /*2170*/  UIADD3 UR29, UPT, UPT, UR21, 0x1, URZ ;  /* 0x00000001151d7890 */ /* 0x000fe4000fffe0ff */
[----:B------:R-:W-:Y:S02]  /*2180*/  UISETP.NE.AND UP2, UPT, UR36, UR46, UPT ;  /* 0x0000002e2400728c */ /* 0x000fe4000bf45270 */
[----:B------:R-:W-:Y:S01]  /*2190*/  UIADD3 UR28, UPT, UPT, UR22, 0x1, URZ ;  /* 0x00000001161c7890 */ /* 0x000fe2000fffe0ff */
[----:B------:R-:W-:Y:S01]  /*21a0*/  UMOV UR10, UR19 ;  /* 0x00000013000a7c82 */ /* 0x000fe20008000000 */
[----:B------:R-:W-:Y:S01]  /*21b0*/  UMOV UR44, 0x0 ;  /* 0x00000000002c7882 */ /* 0x000fe20000000000 */
[----:B------:R2:W-:Y:S01]  /*21c0*/  UTMALDG.5D.IM2COL [UR8], [UR34], UR7 ;  /* 0x00000008220073b4 */ /* 0x0005e20008060007 */
[----:B------:R-:W-:Y:S01]  /*21d0*/  UMOV UR45, 0x10000000 ;  /* 0x10000000002d7882 */ /* 0x000fe20000000000 */
[----:B------:R-:W-:Y:S04]  /*21e0*/  UMOV UR17, UR9 ;  /* 0x0000000900117c82 */ /* 0x000fe80008000000 */
[----:B------:R-:W-:Y:S01]  /*21f0*/  @UP2 UIADD3 UR29, UPT, UPT, UR21, URZ, URZ ;  /* 0x000000ff151d2290 */ /* 0x000fe2000fffe0ff */
[----:B------:R3:W-:Y:S03]  /*2200*/  UTMALDG.5D [UR16], [UR32], desc[UR44] ;  /* 0x00002c10200075b4 */ /* 0x0007e60008021000 */
[----:B------:R-:W-:Y:S11]  /*2210*/  UISETP.NE.AND UP1, UPT, UR29, UR40, UPT ;  /* 0x000000281d00728c */ /* 0x000ff6000bf25270 */
[----:B------:R-:W-:Y:S04]  /*2220*/  @UP1 UIADD3 UR28, UPT, UPT, UR22, URZ, URZ ;  /* 0x000000ff161c1290 */ /* 0x000fe8000fffe0ff */
[----:B------:R-:W-:Y:S02]  /*2230*/  UISETP.NE.AND UP0, UPT, UR28, UR41, UPT ;  /* 0x000000291c00728c */ /* 0x000fe4000bf05270 */
[----:B--2---:R-:W-:Y:S09]  /*2240*/  UIADD3 UR8, UPT, UPT, UR27, 0x1, URZ ;  /* 0x000000011b087890 */ /* 0x004ff2000fffe0ff */
[----:B------:R-:W-:Y:S02]  /*2250*/  @UP0 UIADD3 UR8, UPT, UPT, UR27, URZ, URZ ;  /* 0x000000ff1b080290 */ /* 0x000fe4000fffe0ff */
[----:B------:R-:W-:Y:S05]  /*2260*/  UIADD3 UR7, UPT, UPT, UR37, -0x1, URZ ;  /* 0xffffffff25077890 */ /* 0x000fea000fffe0ff */
[----:B------:R-:W-:Y:S01]  /*2270*/  UMOV UR27, UR8 ;  /* 0x00000008001b7c82 */ /* 0x000fe20008000000 */
[----:B---3--:R-:W-:Y:S02]  /*2280*/  USEL UR22, UR28, URZ, UP0 ;  /* 0x000000ff1c167287 */ /* 0x008fe40008000000 */
[----:B------:R-:W-:Y:S02]  /*2290*/  UISETP.GT.U32.AND UP0, UPT, UR37, 0x1, UPT ;  /* 0x000000012500788c */ /* 0x000fe4000bf04070 */
[----:B------:R-:W-:Y:S02]  /*22a0*/  USEL UR20, UR36, URZ, UP2 ;  /* 0x000000ff24147287 */ /* 0x000fe40009000000 */
[----:B------:R-:W-:Y:S01]  /*22b0*/  USEL UR21, UR29, URZ, UP1 ;  /* 0x000000ff1d157287 */ /* 0x000fe20008800000 */
[----:B------:R-:W-:Y:S01]  /*22c0*/  UMOV UR37, UR7 ;  /* 0x0000000700257c82 */ /* 0x000fe20008000000 */
[----:B------:R-:W-:Y:S03]  /*22d0*/  UMOV UR7, UR31 ;  /* 0x0000001f00077c82 */ /* 0x000fe60008000000 */
[----:B----4-:R-:W-:Y:S07]  /*22e0*/  BRA.U UP0, `(.L_x_28) ;  /* 0xfffffffd000c7547 */ /* 0x010fee000b83ffff */
.L_x_23:
[----:B------:R-:W-:Y:S01]  /*22f0*/  SHF.L.U32 R3, R2, 0x1f, RZ ;  /* 0x0000001f02037819 */ /* 0x000fe200000006ff */
[----:B------:R-:W-:-:S03]  /*2300*/  NOP ;  /* 0x0000000000007918 */ /* 0x000fc60000000000 */
[----:B-12---:R-:W1:Y:S02]  /*2310*/  SYNCS.PHASECHK.TRANS64.TRYWAIT P0, [UR30+0xc0], R3 ;  /* 0x0000c003ff0075a7 */ /* 0x006e64000800111e */
[----:B-1----:R-:W-:Y:S05]  /*2320*/  @!P0 BRA `(.L_x_29) ;  /* 0x0000005c00f08947 */ /* 0x002fea0003800000 */
.L_x_114:
[----:B------:R-:W2:Y:S01]  /*2330*/  LDS.128 R4, [UR30+0x100] ;  /* 0x0001001eff047984 */ /* 0x000ea20008000c00 */
[----:B------:R-:W-:Y:S02]  /*2340*/  UIADD3 UR4, UPT, UPT, UR30, 0xc8, URZ ;  /* 0x000000c81e047890 */ /* 0x000fe4000fffe0ff */
[----:B------:R-:W-:Y:S01]  /*2350*/  UISETP.GE.AND UP0, UPT, UR39, 0x1, UPT ;  /* 0x000000012700788c */ /* 0x000fe2000bf06270 */
[----:B------:R-:W-:Y:S01]  /*2360*/  @!PT LDS RZ, [RZ] ;  /* 0x00000000fffff984 */ /* 0x000fe20000000800 */
[----:B------:R-:W-:Y:S01]  /*2370*/  @!PT LDS RZ, [RZ] ;  /* 0x00000000fffff984 */ /* 0x000fe20000000800 */
[----:B------:R-:W-:Y:S01]  /*2380*/  @!PT LDS RZ, [RZ] ;  /* 0x00000000fffff984 */ /* 0x000fe20000000800 */
[----:B------:R-:W-:Y:S01]  /*2390*/  @!PT LDS RZ, [RZ] ;  /* 0x00000000fffff984 */ /* 0x000fe20000000800 */
[----:B------:R3:W-:Y:S06]  /*23a0*/  MEMBAR.ALL.CTA ;  /* 0x0000000000007992 */ /* 0x0007ec0000008000 */
[----:B---3--:R-:W3:Y:S01]  /*23b0*/  FENCE.VIEW.ASYNC.S ;  /* 0x00000000000073c6 */ /* 0x008ee20000000000 */
[----:B------:R-:W-:-:S09]  /*23c0*/  UPRMT UR4, URZ, 0x654, UR4 ;  /* 0x00000654ff047896 */ /* 0x000fd20008000004 */
[----:B---3--:R-:W-:Y:S01]  /*23d0*/  SYNCS.ARRIVE.TRANS64.RED.A1T0 RZ, [UR4], RZ ;  /* 0x000000ffffff79a7 */ /* 0x008fe20008100404 */
[----:B--2---:R-:W-:-:S13]  /*23e0*/  LOP3.LUT P0, RZ, R6, 0x1, RZ, 0xc0, !PT ;  /* 0x0000000106ff7812 */ /* 0x004fda000780c0ff */
[----:B------:R-:W-:Y:S01]  /*23f0*/  VOTEU.ANY UP1, P0 ;  /* 0x0000000000ff7886 */ /* 0x000fe20000020100 */
[----:B------:R-:W-:-:S13]  /*2400*/  PLOP3.LUT P0, PT, PT, PT, UP1, 0x80, 0x8 ;  /* 0x000000000008781c */ /* 0x000fda0003f0f018 */
[----:B-1----:R-:W-:Y:S02]  /*2410*/  @P0 MOV R0, R4 ;  /* 0x0000000400000202 */ /* 0x002fe40000000f00 */
[----:B------:R-:W-:Y:S02]  /*2420*/  @P0 LOP3.LUT R4, R5, 0xffff, RZ, 0xc0, !PT ;  /* 0x0000ffff05040812 */ /* 0x000fe400078ec0ff */
[----:B------:R-:W-:Y:S02]  /*2430*/  @P0 R2UR UR6, R0 ;  /* 0x00000000000602ca */ /* 0x000fe400000e0000 */
[----:B------:R-:W-:-:S11]  /*2440*/  @P0 R2UR UR5, R4 ;  /* 0x00000000040502ca */ /* 0x000fd600000e0000 */
[----:B------:R-:W-:Y:S02]  /*2450*/  @UP1 UMOV UR49, UR6 ;  /* 0x0000000600311c82 */ /* 0x000fe40008000000 */
[----:B------:R-:W-:Y:S01]  /*2460*/  @UP1 UMOV UR48, UR5 ;  /* 0x0000000500301c82 */ /* 0x000fe20008000000 */
[----:B------:R-:W-:Y:S05]  /*2470*/  BRA.U !UP0, `(.L_x_30) ;  /* 0x0000000108d47547 */ /* 0x000fea000b800000 */
[----:B------:R-:W1:Y:S01]  /*2480*/  LDCU.128 UR16, c[0x0][0xc10] ;  /* 0x00018200ff1077ac */ /* 0x000e620008000c00 */
[----:B------:R-:W2:Y:S01]  /*2490*/  LDCU UR20, c[0x0][0xc20] ;  /* 0x00018400ff1477ac */ /* 0x000ea20008000800 */
[----:B------:R-:W3:Y:S01]  /*24a0*/  LDCU UR13, c[0x0][0xc0c] ;  /* 0x00018180ff0d77ac */ /* 0x000ee20008000800 */
[----:B------:R-:W4:Y:S01]  /*24b0*/  LDCU.64 UR14, c[0x0][0xc28] ;  /* 0x00018500ff0e77ac */ /* 0x000f220008000a00 */
[----:B------:R-:W-:Y:S02]  /*24c0*/  UISETP.NE.AND UP3, UPT, UR39, 0x1, UPT ;  /* 0x000000012700788c */ /* 0x000fe4000bf65270 */
[----:B-1----:R-:W-:Y:S02]  /*24d0*/  UIMAD.WIDE.U32 UR4, UR52, UR19, URZ ;  /* 0x00000013340472a5 */ /* 0x002fe4000f8e00ff */
[----:B------:R-:W-:Y:S02]  /*24e0*/  UIMAD.WIDE.U32 UR6, UR53, UR16, URZ ;  /* 0x00000010350672a5 */ /* 0x000fe4000f8e00ff */
[----:B------:R-:W-:-:S02]  /*24f0*/  UISETP.NE.AND UP0, UPT, UR18, 0x1, UPT ;  /* 0x000000011200788c */ /* 0x000fc4000bf05270 */
[----:B------:R-:W-:Y:S01]  /*2500*/  UIMAD.WIDE.U32 UR10, UR48, UR19, URZ ;  /* 0x00000013300a72a5 */ /* 0x000fe2000f8e00ff */
[----:B------:R-:W-:Y:S01]  /*2510*/  UMOV UR4, UR5 ;  /* 0x0000000500047c82 */ /* 0x000fe20008000000 */
[----:B---3--:R-:W-:Y:S02]  /*2520*/  UISETP.NE.AND UP2, UPT, UR13, 0x1, UPT ;  /* 0x000000010d00788c */ /* 0x008fe4000bf45270 */
[----:B--2---:R-:W-:Y:S02]  /*2530*/  USHF.R.U32.HI UR5, URZ, UR20, UR4 ;  /* 0x00000014ff057299 */ /* 0x004fe40008011604 */
[----:B------:R-:W-:Y:S01]  /*2540*/  UIMAD.WIDE.U32 UR8, UR49, UR16, URZ ;  /* 0x00000010310872a5 */ /* 0x000fe2000f8e00ff */
[----:B------:R-:W-:Y:S01]  /*2550*/  UMOV UR4, UR7 ;  /* 0x0000000700047c82 */ /* 0x000fe20008000000 */
[----:B------:R-:W-:Y:S02]  /*2560*/  USEL UR5, UR52, UR5, !UP0 ;  /* 0x0000000534057287 */ /* 0x000fe4000c000000 */
[----:B------:R-:W-:-:S02]  /*2570*/  USHF.R.U32.HI UR4, URZ, UR17, UR4 ;  /* 0x00000011ff047299 */ /* 0x000fc40008011604 */
[----:B----4-:R-:W-:Y:S02]  /*2580*/  UIMAD.WIDE.U32 UR6, UR5, UR14, URZ ;  /* 0x0000000e050672a5 */ /* 0x010fe4000f8e00ff */
[----:B------:R-:W-:Y:S01]  /*2590*/  USEL UR12, UR53, UR4, !UP2 ;  /* 0x00000004350c7287 */ /* 0x000fe2000d000000 */
[----:B------:R-:W-:Y:S02]  /*25a0*/  UMOV UR8, UR9 ;  /* 0x0000000900087c82 */ /* 0x000fe40008000000 */
[----:B------:R-:W-:Y:S01]  /*25b0*/  UMOV UR4, UR11 ;  /* 0x0000000b00047c82 */ /* 0x000fe20008000000 */
[----:B------:R-:W-:Y:S01]  /*25c0*/  UIMAD.WIDE.U32 UR10, UR12, UR14, URZ ;  /* 0x0000000e0c0a72a5 */ /* 0x000fe2000f8e00ff */
[----:B------:R-:W-:Y:S01]  /*25d0*/  UMOV UR6, UR7 ;  /* 0x0000000700067c82 */ /* 0x000fe20008000000 */
[----:B------:R-:W-:Y:S02]  /*25e0*/  USHF.R.U32.HI UR4, URZ, UR20, UR4 ;  /* 0x00000014ff047299 */ /* 0x000fe40008011604 */
[----:B------:R-:W-:-:S02]  /*25f0*/  @UP3 USHF.R.U32.HI UR5, URZ, UR15, UR6 ;  /* 0x0000000fff053299 */ /* 0x000fc40008011606 */
[----:B------:R-:W-:Y:S01]  /*2600*/  USHF.R.U32.HI UR17, URZ, UR17, UR8 ;  /* 0x00000011ff117299 */ /* 0x000fe20008011608 */
[----:B------:R-:W-:Y:S01]  /*2610*/  UMOV UR6, UR11 ;  /* 0x0000000b00067c82 */ /* 0x000fe20008000000 */
[----:B------:R-:W-:Y:S02]  /*2620*/  USEL UR4, UR48, UR4, !UP0 ;  /* 0x0000000430047287 */ /* 0x000fe4000c000000 */
[----:B------:R-:W-:Y:S02]  /*2630*/  @UP3 USHF.R.U32.HI UR12, URZ, UR15, UR6 ;  /* 0x0000000fff0c3299 */ /* 0x000fe40008011606 */
[----:B------:R-:W-:Y:S02]  /*2640*/  UIMAD UR6, UR39, UR5, URZ ;  /* 0x00000005270672a4 */ /* 0x000fe4000f8e02ff */
[----:B------:R-:W-:Y:S02]  /*2650*/  USEL UR5, UR49, UR17, !UP2 ;  /* 0x0000001131057287 */ /* 0x000fe4000d000000 */
[----:B------:R-:W-:-:S02]  /*2660*/  UIMAD UR8, UR39, UR12, URZ ;  /* 0x0000000c270872a4 */ /* 0x000fc4000f8e02ff */
[----:B------:R-:W-:Y:S02]  /*2670*/  UISETP.GE.AND UP0, UPT, UR4, UR6, UPT ;  /* 0x000000060400728c */ /* 0x000fe4000bf06270 */
[----:B------:R-:W-:Y:S02]  /*2680*/  UIMAD.WIDE.U32 UR6, UR4, UR14, URZ ;  /* 0x0000000e040672a5 */ /* 0x000fe4000f8e00ff */
[----:B------:R-:W-:Y:S02]  /*2690*/  UISETP.GE.OR UP0, UPT, UR5, UR8, UP0 ;  /* 0x000000080500728c */ /* 0x000fe40008706670 */
[----:B------:R-:W-:Y:S02]  /*26a0*/  UIMAD.WIDE.U32 UR8, UR5, UR14, URZ ;  /* 0x0000000e050872a5 */ /* 0x000fe4000f8e00ff */
[----:B------:R-:W-:Y:S01]  /*26b0*/  UIADD3 UR10, UPT, UPT, -UR4, URZ, URZ ;  /* 0x000000ff040a7290 */ /* 0x000fe2000fffe1ff */
[----:B------:R-:W-:Y:S02]  /*26c0*/  UMOV UR6, UR7 ;  /* 0x0000000700067c82 */ /* 0x000fe40008000000 */
[----:B------:R-:W-:-:S02]  /*26d0*/  USHF.R.U32.HI UR6, URZ, UR15, UR6 ;  /* 0x0000000fff067299 */ /* 0x000fc40008011606 */
[----:B------:R-:W-:Y:S02]  /*26e0*/  UIMAD UR10, UR18, UR10, UR48 ;  /* 0x0000000a120a72a4 */ /* 0x000fe4000f8e0230 */
[----:B------:R-:W-:Y:S01]  /*26f0*/  USEL UR6, UR4, UR6, !UP3 ;  /* 0x0000000604067287 */ /* 0x000fe2000d800000 */
[----:B------:R-:W-:Y:S01]  /*2700*/  @!UP0 UMOV UR7, UR9 ;  /* 0x0000000900078c82 */ /* 0x000fe20008000000 */
[----:B------:R-:W-:Y:S02]  /*2710*/  UIADD3 UR9, UPT, UPT, -UR5, URZ, URZ ;  /* 0x000000ff05097290 */ /* 0x000fe4000fffe1ff */
[----:B------:R-:W-:Y:S02]  /*2720*/  @!UP0 USHF.R.U32.HI UR7, URZ, UR15, UR7 ;  /* 0x0000000fff078299 */ /* 0x000fe40008011607 */
[----:B------:R-:W-:Y:S02]  /*2730*/  UIADD3 UR8, UPT, UPT, -UR6, URZ, URZ ;  /* 0x000000ff06087290 */ /* 0x000fe4000fffe1ff */
[----:B------:R-:W-:-:S02]  /*2740*/  @!UP0 USEL UR7, UR5, UR7, !UP3 ;  /* 0x0000000705078287 */ /* 0x000fc4000d800000 */
[----:B------:R-:W-:Y:S02]  /*2750*/  UIMAD UR8, UR39, UR8, UR4 ;  /* 0x00000008270872a4 */ /* 0x000fe4000f8e0204 */
[----:B------:R-:W-:Y:S02]  /*2760*/  @!UP0 UIADD3 UR6, UPT, UPT, UR6, -UR7, URZ ;  /* 0x8000000706068290 */ /* 0x000fe4000fffe0ff */
[----:B------:R-:W-:Y:S02]  /*2770*/  @!UP0 UIMAD UR7, UR8, UR12, UR7 ;  /* 0x0000000c080782a4 */ /* 0x000fe4000f8e0207 */
[----:B------:R-:W-:Y:S02]  /*2780*/  @!UP0 UIMAD UR4, UR39, UR6, UR5 ;  /* 0x00000006270482a4 */ /* 0x000fe4000f8e0205 */
[----:B------:R-:W-:Y:S02]  /*2790*/  UIMAD UR6, UR13, UR9, UR49 ;  /* 0x000000090d0672a4 */ /* 0x000fe4000f8e0231 */
[----:B------:R-:W-:Y:S01]  /*27a0*/  UIMAD UR48, UR4, UR18, UR10 ;  /* 0x00000012043072a4 */ /* 0x000fe2000f8e020a */
[----:B------:R-:W-:-:S02]  /*27b0*/  @!UP0 UMOV UR5, UR7 ;  /* 0x0000000700058c82 */ /* 0x000fc40008000000 */
[----:B------:R-:W-:-:S12]  /*27c0*/  UIMAD UR49, UR5, UR13, UR6 ;  /* 0x0000000d053172a4 */ /* 0x000fd8000f8e0206 */
.L_x_30:
        /* <DEDUP_REMOVED lines=20> */
.L_x_31:
[----:B------:R-:W-:Y:S01]  /*2910*/  R2UR UR5, R85 ;  /* 0x00000000550572ca */ /* 0x000fe200000e0000 */
[----:B------:R-:W-:Y:S01]  /*2920*/  UMOV UR36, UR38 ;  /* 0x0000002600247c82 */ /* 0x000fe20008000000 */
[----:B------:R-:W-:Y:S02]  /*2930*/  R2UR UR4, R84 ;  /* 0x00000000540472ca */ /* 0x000fe400000e0000 */
[----:B------:R-:W-:Y:S02]  /*2940*/  PLOP3.LUT P1, PT, PT, PT, PT, 0x80, 0x8 ;  /* 0x000000000008781c */ /* 0x000fe40003f2f070 */
[----:B------:R-:W-:-:S07]  /*2950*/  LOP3.LUT R2, R2, 0x1, RZ, 0x3c, !PT ;  /* 0x0000000102027812 */ /* 0x000fce00078e3cff */
[----:B------:R-:W-:Y:S02]  /*2960*/  UIADD3 UR50, UPT, UPT, UR49, UR5, URZ ;  /* 0x0000000531327290 */ /* 0x000fe4000fffe0ff */
[----:B------:R-:W-:Y:S01]  /*2970*/  UIADD3 UR22, UPT, UPT, UR48, UR4, URZ ;  /* 0x0000000430167290 */ /* 0x000fe2000fffe0ff */
[----:B------:R-:W-:Y:S11]  /*2980*/  BRA.U UP1, `(.L_x_32) ;  /* 0xffffffe901d87547 */ /* 0x000ff6000b83ffff */
[----:B------:R-:W-:Y:S01]  /*2990*/  UIADD3 UR30, UPT, UPT, UR30, 0x40, URZ ;  /* 0x000000401e1e7890 */ /* 0x000fe2000fffe0ff */
[----:B------:R-:W-:-:S03]  /*29a0*/  MOV R3, UR26 ;  /* 0x0000001a00037c02 */ /* 0x000fc60008000f00 */
[----:B------:R-:W-:Y:S01]  /*29b0*/  ULEA UR4, UR31, UR30, 0x3 ;  /* 0x0000001e1f047291 */ /* 0x000fe2000f8e18ff */
[----:B------:R-:W-:-:S08]  /*29c0*/  SHF.L.U32 R3, R3, 0x1f, RZ ;  /* 0x0000001f03037819 */ /* 0x000fd000000006ff */
[----:B------:R-:W1:Y:S02]  /*29d0*/  SYNCS.PHASECHK.TRANS64.TRYWAIT P0, [UR4], R3 ;  /* 0x00000003ff0075a7 */ /* 0x000e640008001104 */
[----:B-1----:R-:W-:Y:S05]  /*29e0*/  @!P0 BRA `(.L_x_33) ;  /* 0x0000005800588947 */ /* 0x002fea0003800000 */
.L_x_116:
[----:B------:R-:W-:-:S04]  /*29f0*/  UIADD3 UR4, UPT, UPT, UR31, 0x1, URZ ;  /* 0x000000011f047890 */ /* 0x000fc8000fffe0ff */
[----:B------:R-:W-:-:S04]  /*2a00*/  UISETP.NE.AND UP0, UPT, UR4, 0x8, UPT ;  /* 0x000000080400788c */ /* 0x000fc8000bf05270 */
[----:B------:R-:W-:Y:S02]  /*2a10*/  USEL UR5, URZ, 0x1, UP0 ;  /* 0x00000001ff057887 */ /* 0x000fe40008000000 */
[----:B------:R-:W-:Y:S02]  /*2a20*/  USEL UR4, UR4, URZ, UP0 ;  /* 0x000000ff04047287 */ /* 0x000fe40008000000 */
[----:B------:R-:W-:Y:S02]  /*2a30*/  ULOP3.LUT UR6, UR26, UR5, URZ, 0x3c, !UPT ;  /* 0x000000051a067292 */ /* 0x000fe4000f8e3cff */
[----:B------:R-:W-:-:S04]  /*2a40*/  ULEA UR5, UR4, UR30, 0x3 ;  /* 0x0000001e04057291 */ /* 0x000fc8000f8e18ff */
[----:B-1----:R-:W-:-:S04]  /*2a50*/  MOV R3, UR6 ;  /* 0x0000000600037c02 */ /* 0x002fc80008000f00 */
[----:B------:R-:W-:-:S04]  /*2a60*/  SHF.L.U32 R3, R3, 0x1f, RZ ;  /* 0x0000001f03037819 */ /* 0x000fc800000006ff */
[----:B------:R-:W1:Y:S02]  /*2a70*/  SYNCS.PHASECHK.TRANS64.TRYWAIT P0, [UR5], R3 ;  /* 0x00000003ff0075a7 */ /* 0x000e640008001105 */
[----:B-1----:R-:W-:Y:S05]  /*2a80*/  @!P0 BRA `(.L_x_34) ;  /* 0x0000005800488947 */ /* 0x002fea0003800000 */
.L_x_118:
        /* <DEDUP_REMOVED lines=10> */
.L_x_120:
        /* <DEDUP_REMOVED lines=10> */
.L_x_122:
        /* <DEDUP_REMOVED lines=10> */
.L_x_124:
        /* <DEDUP_REMOVED lines=10> */
.L_x_126:
        /* <DEDUP_REMOVED lines=10> */
.L_x_128:
[----:B------:R-:W-:-:S04]  /*2db0*/  UIADD3 UR4, UPT, UPT, UR4, 0x1, URZ ;  /* 0x0000000104047890 */ /* 0x000fc8000fffe0ff */
[----:B------:R-:W-:-:S04]  /*2dc0*/  UISETP.NE.AND UP0, UPT, UR4, 0x8, UPT ;  /* 0x000000080400788c */ /* 0x000fc8000bf05270 */
[----:B------:R-:W-:Y:S02]  /*2dd0*/  USEL UR5, URZ, 0x1, UP0 ;  /* 0x00000001ff057887 */ /* 0x000fe40008000000 */
[----:B------:R-:W-:Y:S02]  /*2de0*/  USEL UR4, UR4, URZ, UP0 ;  /* 0x000000ff04047287 */ /* 0x000fe40008000000 */
[----:B------:R-:W-:Y:S02]  /*2df0*/  ULOP3.LUT UR5, UR6, UR5, URZ, 0x3c, !UPT ;  /* 0x0000000506057292 */ /* 0x000fe4000f8e3cff */
[----:B------:R-:W-:-:S04]  /*2e00*/  ULEA UR4, UR4, UR30, 0x3 ;  /* 0x0000001e04047291 */ /* 0x000fc8000f8e18ff */
[----:B------:R-:W-:Y:S02]  /*2e10*/  IMAD.U32 R2, RZ, RZ, UR5 ;  /* 0x00000005ff027e24 */ /* 0x000fe4000f8e00ff */
[----:B-1----:R-:W-:-:S03]  /*2e20*/  MOV R0, UR4 ;  /* 0x0000000400007c02 */ /* 0x002fc60008000f00 */
[----:B------:R-:W-:-:S07]  /*2e30*/  SHF.L.U32 R3, R2, 0x1f, RZ ;  /* 0x0000001f02037819 */ /* 0x000fce00000006ff */
.L_x_40:
[----:B-1----:R1:W2:Y:S02]  /*2e40*/  SYNCS.PHASECHK.TRANS64.TRYWAIT P0, [R0+URZ], R3 ;  /* 0x00000003000075a7 */ /* 0x0022a400080011ff */
[----:B--2---:R-:W-:Y:S05]  /*2e50*/  @!P0 NANOSLEEP.SYNCS 0x989680 ;  /* 0x009896800000895d */ /* 0x004fea0003900000 */
[----:B------:R-:W2:Y:S02]  /*2e60*/  @!P0 SYNCS.PHASECHK.TRANS64 P0, [R0+URZ], R3 ;  /* 0x00000003000085a7 */ /* 0x000ea400080010ff */
[----:B--2---:R-:W-:Y:S05]  /*2e70*/  @P0 EXIT ;  /* 0x000000000000094d */ /* 0x004fea0003800000 */
[----:B------:R-:W-:Y:S05]  /*2e80*/  BRA `(.L_x_40) ;  /* 0xfffffffc00ec7947 */ /* 0x000fea000383ffff */
.L_x_16:
[----:B------:R-:W2:Y:S02]  /*2e90*/  S2UR UR4, SR_CgaCtaId ;  /* 0x00000000000479c3 */ /* 0x000ea40000008800 */
[----:B--2---:R-:W-:-:S04]  /*2ea0*/  UISETP.NE.AND UP0, UPT, UR4, URZ, UPT ;  /* 0x000000ff0400728c */ /* 0x004fc8000bf05270 */
[----:B------:R-:W-:-:S09]  /*2eb0*/  UISETP.NE.OR UP0, UPT, UR15, 0x1, UP0 ;  /* 0x000000010f00788c */ /* 0x000fd20008705670 */
[----:B------:R-:W-:Y:S05]  /*2ec0*/  BRA.U UP0, `(.L_x_41) ;  /* 0x0000000100b47547 */ /* 0x000fea000b800000 */
[----:B------:R-:W2:Y:S01]  /*2ed0*/  S2UR UR5, SR_CgaCtaId ;  /* 0x00000000000579c3 */ /* 0x000ea20000008800 */
[----:B------:R-:W-:Y:S01]  /*2ee0*/  UMOV UR4, 0x400 ;  /* 0x0000040000047882 */ /* 0x000fe20000000000 */
[----:B------:R-:W-:Y:S01]  /*2ef0*/  HFMA2 R3, -RZ, RZ, 0, 5.9604644775390625e-08 ;  /* 0x00000001ff037431 */ /* 0x000fe200000001ff */
[----:B------:R-:W-:Y:S01]  /*2f00*/  ISETP.NE.AND P0, PT, R0, RZ, PT ;  /* 0x000000ff0000720c */ /* 0x000fe20003f05270 */
[----:B------:R-:W-:Y:S01]  /*2f10*/  IMAD.MOV.U32 R8, RZ, RZ, RZ ;  /* 0x000000ffff087224 */ /* 0x000fe200078e00ff */
[----:B--2---:R-:W-:-:S04]  /*2f20*/  ULEA UR4, UR5, UR4, 0x18 ;  /* 0x0000000405047291 */ /* 0x004fc8000f8ec0ff */
[----:B------:R-:W-:Y:S02]  /*2f30*/  UIADD3 UR5, UPT, UPT, UR4, 0xc8, URZ ;  /* 0x000000c804057890 */ /* 0x000fe4000fffe0ff */
[----:B------:R-:W-:Y:S02]  /*2f40*/  UIADD3 UR8, UPT, UPT, UR4, 0xc0, URZ ;  /* 0x000000c004087890 */ /* 0x000fe4000fffe0ff */
[----:B------:R-:W-:-:S12]  /*2f50*/  UPRMT UR5, URZ, 0x654, UR5 ;  /* 0x00000654ff057896 */ /* 0x000fd80008000005 */
.L_x_44:
[----:B------:R-:W-:Y:S01]  /*2f60*/  SHF.L.U32 R7, R3, 0x1f, RZ ;  /* 0x0000001f03077819 */ /* 0x000fe200000006ff */
[----:B------:R-:W-:Y:S02]  /*2f70*/  IMAD.U32 R9, RZ, RZ, UR8 ;  /* 0x00000008ff097e24 */ /* 0x000fe4000f8e00ff */
[----:B------:R-:W-:Y:S01]  /*2f80*/  @!P0 IMAD.MOV.U32 R5, RZ, RZ, 0x10 ;  /* 0x00000010ff058424 */ /* 0x000fe200078e00ff */
[----:B------:R-:W2:Y:S02]  /*2f90*/  SYNCS.PHASECHK.TRANS64.TRYWAIT P1, [UR4+0xc8], R7 ;  /* 0x0000c807ff0075a7 */ /* 0x000ea40008021104 */
[----:B------:R-:W-:-:S04]  /*2fa0*/  PRMT R9, R0, 0x654, R9 ;  /* 0x0000065400097816 */ /* 0x000fc80000000009 */
[----:B------:R-:W-:Y:S01]  /*2fb0*/  SEL R2, R9, R2, !P0 ;  /* 0x0000000209027207 */ /* 0x000fe20004000000 */
[----:B--2---:R-:W-:Y:S06]  /*2fc0*/  @!P1 BRA `(.L_x_42) ;  /* 0x0000005400889947 */ /* 0x004fec0003800000 */
.L_x_130:
[----:B------:R-:W-:Y:S01]  /*2fd0*/  UIADD3 UR6, UPT, UPT, UR4, 0x100, URZ ;  /* 0x0000010004067890 */ /* 0x000fe2000fffe0ff */
[----:B------:R3:W-:Y:S01]  /*2fe0*/  @!P0 SYNCS.ARRIVE.TRANS64.RED RZ, [R2+URZ], R5 ;  /* 0x0000000502ff89a7 */ /* 0x0007e200080004ff */
[----:B------:R-:W-:Y:S01]  /*2ff0*/  UIADD3 UR7, UPT, UPT, UR4, 0xc0, URZ ;  /* 0x000000c004077890 */ /* 0x000fe2000fffe0ff */
[----:B------:R-:W-:-:S08]  /*3000*/  LOP3.LUT R3, R3, 0x1, RZ, 0x3c, !PT ;  /* 0x0000000103037812 */ /* 0x000fd000078e3cff */
[----:B------:R-:W-:Y:S06]  /*3010*/  UGETNEXTWORKID.BROADCAST [UR6], [UR7] ;  /* 0x00000000060073ca */ /* 0x000fec0008000100 */
[----:B---3--:R-:W-:-:S04]  /*3020*/  SHF.L.U32 R5, R8, 0x1f, RZ ;  /* 0x0000001f08057819 */ /* 0x008fc800000006ff */
[----:B------:R-:W3:Y:S02]  /*3030*/  SYNCS.PHASECHK.TRANS64.TRYWAIT P1, [UR4+0xc0], R5 ;  /* 0x0000c005ff0075a7 */ /* 0x000ee40008021104 */
[----:B---3--:R-:W-:Y:S05]  /*3040*/  @!P1 BRA `(.L_x_43) ;  /* 0x0000005400809947 */ /* 0x008fea0003800000 */
.L_x_132:
[----:B--2---:R-:W2:Y:S01]  /*3050*/  LDS.128 R4, [UR4+0x100] ;  /* 0x00010004ff047984 */ /* 0x004ea20008000c00 */
[----:B------:R-:W-:Y:S01]  /*3060*/  LOP3.LUT R8, R8, 0x1, RZ, 0x3c, !PT ;  /* 0x0000000108087812 */ /* 0x000fe200078e3cff */
[----:B------:R-:W-:Y:S01]  /*3070*/  @!PT LDS RZ, [RZ] ;  /* 0x00000000fffff984 */ /* 0x000fe20000000800 */
[----:B------:R-:W-:Y:S01]  /*3080*/  @!PT LDS RZ, [RZ] ;  /* 0x00000000fffff984 */ /* 0x000fe20000000800 */
[----:B------:R-:W-:Y:S01]  /*3090*/  @!PT LDS RZ, [RZ] ;  /* 0x00000000fffff984 */ /* 0x000fe20000000800 */
[----:B------:R-:W-:Y:S01]  /*30a0*/  @!PT LDS RZ, [RZ] ;  /* 0x00000000fffff984 */ /* 0x000fe20000000800 */
[----:B------:R3:W-:Y:S06]  /*30b0*/  MEMBAR.ALL.CTA ;  /* 0x0000000000007992 */ /* 0x0007ec0000008000 */
[----:B---3--:R-:W3:Y:S02]  /*30c0*/  FENCE.VIEW.ASYNC.S ;  /* 0x00000000000073c6 */ /* 0x008ee40000000000 */
[----:B---3--:R-:W-:Y:S01]  /*30d0*/  SYNCS.ARRIVE.TRANS64.RED.A1T0 RZ, [UR5], RZ ;  /* 0x000000ffffff79a7 */ /* 0x008fe20008100405 */
[----:B--2---:R-:W-:-:S13]  /*30e0*/  LOP3.LUT P1, RZ, R6, 0x1, RZ, 0xc0, !PT ;  /* 0x0000000106ff7812 */ /* 0x004fda000782c0ff */
[----:B------:R-:W-:Y:S05]  /*30f0*/  @P1 BRA `(.L_x_44) ;  /* 0xfffffffc00981947 */ /* 0x000fea000383ffff */
[----:B------:R-:W-:-:S04]  /*3100*/  SHF.L.U32 R0, R3, 0x1f, RZ ;  /* 0x0000001f03007819 */ /* 0x000fc800000006ff */
[----:B------:R-:W2:Y:S02]  /*3110*/  SYNCS.PHASECHK.TRANS64 P0, [UR4+0xc8], R0 ;  /* 0x0000c800ff0075a7 */ /* 0x000ea40008001004 */
[----:B-12---:R-:W-:Y:S05]  /*3120*/  @P0 EXIT ;  /* 0x000000000000094d */ /* 0x006fea0003800000 */
[----:B------:R-:W-:-:S07]  /*3130*/  MOV R0, UR4 ;  /* 0x0000000400007c02 */ /* 0x000fce0008000f00 */
.L_x_45:
[----:B-1----:R-:W-:-:S04]  /*3140*/  SHF.L.U32 R5, R3, 0x1f, RZ ;  /* 0x0000001f03057819 */ /* 0x002fc800000006ff */
[----:B------:R1:W2:Y:S03]  /*3150*/  SYNCS.PHASECHK.TRANS64.TRYWAIT P0, [R0+URZ+0xc8], R5 ;  /* 0x0000c805000075a7 */ /* 0x0002a600080011ff */
[----:B--2---:R-:W-:Y:S05]  /*3160*/  @!P0 NANOSLEEP.SYNCS 0x989680 ;  /* 0x009896800000895d */ /* 0x004fea0003900000 */
[----:B------:R-:W2:Y:S02]  /*3170*/  @!P0 SYNCS.PHASECHK.TRANS64 P0, [R0+URZ+0xc8], R5 ;  /* 0x0000c805000085a7 */ /* 0x000ea400080010ff */
[----:B--2---:R-:W-:Y:S05]  /*3180*/  @P0 EXIT ;  /* 0x000000000000094d */ /* 0x004fea0003800000 */
[----:B------:R-:W-:Y:S05]  /*3190*/  BRA `(.L_x_45) ;  /* 0xfffffffc00e87947 */ /* 0x000fea000383ffff */
.L_x_41:
[----:B------:R-:W-:-:S09]  /*31a0*/  UISETP.NE.AND UP0, UPT, UR15, URZ, UPT ;  /* 0x000000ff0f00728c */ /* 0x000fd2000bf05270 */
[----:B------:R-:W-:Y:S05]  /*31b0*/  BRA.U UP0, `(.L_x_46) ;  /* 0x0000000d00847547 */ /* 0x000fea000b800000 */
[----:B------:R-:W2:Y:S01]  /*31c0*/  S2UR UR7, SR_CgaCtaId ;  /* 0x00000000000779c3 */ /* 0x000ea20000008800 */
[----:B------:R-:W-:Y:S01]  /*31d0*/  UMOV UR4, 0x40 ;  /* 0x0000004000047882 */ /* 0x000fe20000000000 */
[----:B------:R-:W-:Y:S01]  /*31e0*/  NOP ;  /* 0x0000000000007918 */ /* 0x000fe20000000000 */
[----:B------:R-:W-:Y:S01]  /*31f0*/  UMOV UR6, 0x400 ;  /* 0x0000040000067882 */ /* 0x000fe20000000000 */
[----:B--2---:R-:W-:Y:S02]  /*3200*/  ULEA UR5, UR7, UR4, 0x18 ;  /* 0x0000000407057291 */ /* 0x004fe4000f8ec0ff */
[----:B------:R-:W-:-:S07]  /*3210*/  ULEA UR6, UR7, UR6, 0x18 ;  /* 0x0000000607067291 */ /* 0x000fce000f8ec0ff */
[----:B------:R-:W2:Y:S02]  /*3220*/  LDS.U8 R0, [UR5+0x1c] ;  /* 0x00001c05ff007984 */ /* 0x000ea40008000000 */
[----:B--2---:R-:W-:-:S13]  /*3230*/  ISETP.NE.AND P0, PT, R0, RZ, PT ;  /* 0x000000ff0000720c */ /* 0x004fda0003f05270 */
[----:B------:R-:W-:Y:S05]  /*3240*/  @P0 BRA `(.L_x_47) ;  /* 0x0000000000580947 */ /* 0x000fea0003800000 */
[----:B------:R-:W-:-:S13]  /*3250*/  ELECT P0, URZ, PT ;  /* 0x0000000000ff782f */ /* 0x000fda0003800000 */
[----:B------:R-:W-:Y:S05]  /*3260*/  @!P0 BRA `(.L_x_48) ;  /* 0x0000000000608947 */ /* 0x000fea0003800000 */
[----:B------:R-:W-:Y:S01]  /*3270*/  UMOV UR4, 0x10 ;  /* 0x0000001000047882 */ /* 0x000fe20000000000 */
[----:B------:R-:W-:Y:S01]  /*3280*/  HFMA2 R0, -RZ, RZ, 0, 5.9604644775390625e-08 ;  /* 0x00000001ff007431 */ /* 0x000fe200000001ff */
[----:B------:R-:W-:-:S03]  /*3290*/  MOV R2, 0xffff ;  /* 0x0000ffff00027802 */ /* 0x000fc60000000f00 */
[----:B------:R-:W-:Y:S04]  /*32a0*/  DEPBAR.LE SB2, 0x36 ;  /* 0x0000ad800000791a */ /* 0x000fe80000000000 */
[----:B------:R-:W2:Y:S02]  /*32b0*/  UTCATOMSWS.FIND_AND_SET.ALIGN UP0, UR4, UR4 ;  /* 0x00000004000475e3 */ /* 0x000ea40008000800 */
[----:B--2---:R-:W-:Y:S01]  /*32c0*/  MOV R3, UR4 ;  /* 0x0000000400037c02 */ /* 0x004fe20008000f00 */
[----:B------:R-:W-:Y:S06]  /*32d0*/  BRA.U UP0, `(.L_x_49) ;  /* 0x0000000100187547 */ /* 0x000fec000b800000 */
.L_x_50:
[----:B------:R-:W-:Y:S05]  /*32e0*/  NANOSLEEP 0x64 ;  /* 0x000000640000795d */ /* 0x000fea0003800000 */
[----:B------:R-:W-:-:S05]  /*32f0*/  UMOV UR4, 0x10 ;  /* 0x0000001000047882 */ /* 0x000fca0000000000 */
[----:B------:R-:W-:Y:S04]  /*3300*/  DEPBAR.LE SB2, 0x36 ;  /* 0x0000ad800000791a */ /* 0x000fe80000000000 */
[----:B------:R-:W2:Y:S02]  /*3310*/  UTCATOMSWS.FIND_AND_SET.ALIGN UP0, UR4, UR4 ;  /* 0x00000004000475e3 */ /* 0x000ea40008000800 */
[----:B--2---:R-:W-:Y:S01]  /*3320*/  MOV R3, UR4 ;  /* 0x0000000400037c02 */ /* 0x004fe20008000f00 */
[----:B------:R-:W-:Y:S05]  /*3330*/  BRA.U !UP0, `(.L_x_50) ;  /* 0xfffffffd08e87547 */ /* 0x000fea000b83ffff */
.L_x_49:
[-C--:B------:R-:W-:Y:S02]  /*3340*/  SHF.L.U32 R2, R2, R3.reuse, RZ ;  /* 0x0000000302027219 */ /* 0x080fe400000006ff */
[----:B------:R-:W-:Y:S01]  /*3350*/  SHF.L.U32 R0, R0, R3, RZ ;  /* 0x0000000300007219 */ /* 0x000fe200000006ff */
[----:B------:R-:W-:Y:S02]  /*3360*/  IMAD.SHL.U32 R3, R3, 0x20, RZ ;  /* 0x0000002003037824 */ /* 0x000fe400078e00ff */
[----:B------:R2:W-:Y:S04]  /*3370*/  ATOMS.OR RZ, [UR5+0x14], R2 ;  /* 0x00001402ffff798c */ /* 0x0005e8000b000005 */
[----:B------:R2:W-:Y:S04]  /*3380*/  ATOMS.OR RZ, [UR5+0x18], R0 ;  /* 0x00001800ffff798c */ /* 0x0005e8000b000005 */
[----:B------:R2:W-:Y:S01]  /*3390*/  STS [UR6+0x110], R3 ;  /* 0x00011003ff007988 */ /* 0x0005e20008000806 */
[----:B------:R-:W-:Y:S05]  /*33a0*/  BRA `(.L_x_48) ;  /* 0x0000000000107947 */ /* 0x000fea0003800000 */
.L_x_47:
[----:B------:R-:W-:Y:S02]  /*33b0*/  MOV R0, 0xffffffff ;  /* 0xffffffff00007802 */ /* 0x000fe40000000f00 */
[----:B------:R-:W-:-:S03]  /*33c0*/  MOV R2, 0x33f0 ;  /* 0x000033f000027802 */ /* 0x000fc60000000f00 */
[----:B------:R2:W-:Y:S04]  /*33d0*/  STS [UR6+0x110], R0 ;  /* 0x00011000ff007988 */ /* 0x0005e80008000806 */
[----:B-12--5:R-:W-:Y:S05]  /*33e0*/  CALL.REL.NOINC `($__internal_1_$__cuda_sm10x_tcgen05_guardrail_trap_phase_invalid_during_alloc) ;  /* 0x0000005800147944 */ /* 0x026fea0003c00000 */
.L_x_48:
[----:B------:R-:W-:Y:S05]  /*33f0*/  WARPSYNC.ALL ;  /* 0x0000000000007948 */ /* 0x000fea0003800000 */
[----:B------:R-:W3:Y:S01]  /*3400*/  S2UR UR4, SR_CgaCtaId ;  /* 0x00000000000479c3 */ /* 0x000ee20000008800 */
[----:B------:R-:W-:Y:S01]  /*3410*/  UMOV UR20, 0x400 ;  /* 0x0000040000147882 */ /* 0x000fe20000000000 */
[----:B------:R-:W-:-:S06]  /*3420*/  NOP ;  /* 0x0000000000007918 */ /* 0x000fcc0000000000 */
[----:B------:R-:W-:Y:S06]  /*3430*/  BAR.ARV 0x6, 0xa0 ;  /* 0x0182800000007b1d */ /* 0x000fec0000002000 */
[----:B------:R-:W4:Y:S01]  /*3440*/  LDCU.64 UR6, c[0x0][0x388] ;  /* 0x00007100ff0677ac */ /* 0x000f220008000a00 */
[----:B------:R-:W-:Y:S01]  /*3450*/  IMAD.MOV.U32 R8, RZ, RZ, 0x1 ;  /* 0x00000001ff087424 */ /* 0x000fe200078e00ff */
[----:B------:R-:W1:Y:S01]  /*3460*/  LDCU.64 UR8, c[0x0][0x390] ;  /* 0x00007200ff0877ac */ /* 0x000e620008000a00 */
[----:B------:R-:W-:Y:S01]  /*3470*/  UMOV UR23, URZ ;  /* 0x000000ff00177c82 */ /* 0x000fe20008000000 */
[----:B------:R-:W-:Y:S01]  /*3480*/  UMOV UR19, URZ ;  /* 0x000000ff00137c82 */ /* 0x000fe20008000000 */
[----:B---3--:R-:W-:Y:S01]  /*3490*/  ULEA UR20, UR4, UR20, 0x18 ;  /* 0x0000001404147291 */ /* 0x008fe2000f8ec0ff */
[----:B------:R-:W-:Y:S01]  /*34a0*/  UMOV UR32, 0x0 ;  /* 0x0000000000207882 */ /* 0x000fe20000000000 */
[----:B------:R-:W-:-:S02]  /*34b0*/  UMOV UR33, 0x8110010 ;  /* 0x0811001000217882 */ /* 0x000fc40000000000 */
[----:B------:R-:W-:Y:S01]  /*34c0*/  UIADD3 UR22, UPT, UPT, UR20, 0x26400, URZ ;  /* 0x0002640014167890 */ /* 0x000fe2000fffe0ff */
[----:B------:R-:W-:Y:S01]  /*34d0*/  UMOV UR30, 0x0 ;  /* 0x00000000001e7882 */ /* 0x000fe20000000000 */
[----:B------:R-:W-:Y:S01]  /*34e0*/  UMOV UR31, 0x8110010 ;  /* 0x08110010001f7882 */ /* 0x000fe20000000000 */
[----:B----4-:R-:W-:Y:S02]  /*34f0*/  UIADD3 UR4, UPT, UPT, UR6, 0x3f, URZ ;  /* 0x0000003f06047890 */ /* 0x010fe4000fffe0ff */
[----:B------:R-:W2:Y:S01]  /*3500*/  LDS R9, [UR20+0x110] ;  /* 0x00011014ff097984 */ /* 0x000ea20008000800 */
[----:B------:R-:W-:Y:S02]  /*3510*/  USHF.R.U32.HI UR22, URZ, 0x4, UR22 ;  /* 0x00000004ff167899 */ /* 0x000fe40008011616 */
[----:B------:R-:W-:Y:S02]  /*3520*/  USHF.R.S32.HI UR5, URZ, 0x1f, UR4 ;  /* 0x0000001fff057899 */ /* 0x000fe40008011404 */
[----:B------:R-:W-:-:S02]  /*3530*/  ULOP3.LUT UR22, UR22, 0x3fff, URZ, 0xc0, !UPT ;  /* 0x00003fff16167892 */ /* 0x000fc4000f8ec0ff */
[----:B------:R-:W-:Y:S01]  /*3540*/  ULEA.HI UR4, UR5, UR4, URZ, 0x6 ;  /* 0x0000000405047291 */ /* 0x000fe2000f8f30ff */
[----:B------:R-:W-:Y:S01]  /*3550*/  UMOV UR28, 0x0 ;  /* 0x00000000001c7882 */ /* 0x000fe20000000000 */
[----:B------:R-:W-:Y:S02]  /*3560*/  UMOV UR29, 0x8110010 ;  /* 0x08110010001d7882 */ /* 0x000fe40000000000 */
[----:B------:R-:W-:Y:S01]  /*3570*/  USHF.R.S32.HI UR4, URZ, 0x6, UR4 ;  /* 0x00000006ff047899 */ /* 0x000fe20008011404 */
[----:B------:R-:W-:Y:S01]  /*3580*/  UMOV UR26, 0x0 ;  /* 0x00000000001a7882 */ /* 0x000fe20000000000 */
[----:B------:R-:W-:Y:S02]  /*3590*/  UMOV UR27, 0x8110010 ;  /* 0x08110010001b7882 */ /* 0x000fe40000000000 */
[----:B------:R-:W-:-:S04]  /*35a0*/  UIMAD UR4, UR4, UR7, URZ ;  /* 0x00000007040472a4 */ /* 0x000fc8000f8e02ff */
[----:B-1----:R-:W-:-:S04]  /*35b0*/  UIMAD UR4, UR4, UR8, URZ ;  /* 0x00000008040472a4 */ /* 0x002fc8000f8e02ff */
[----:B------:R-:W-:Y:S02]  /*35c0*/  UIMAD UR9, UR4, UR9, URZ ;  /* 0x00000009040972a4 */ /* 0x000fe4000f8e02ff */
[----:B------:R-:W-:Y:S02]  /*35d0*/  UIADD3 UR4, UPT, UPT, UR20, 0x6400, URZ ;  /* 0x0000640014047890 */ /* 0x000fe4000fffe0ff */
[----:B------:R-:W-:Y:S02]  /*35e0*/  UIADD3 UR34, UPT, UPT, UR9, -0x1, URZ ;  /* 0xffffffff09227890 */ /* 0x000fe4000fffe0ff */
[----:B------:R-:W-:Y:S02]  /*35f0*/  USHF.R.U32.HI UR5, URZ, 0x4, UR4 ;  /* 0x00000004ff057899 */ /* 0x000fe40008011604 */
[----:B------:R-:W-:Y:S02]  /*3600*/  UIADD3 UR4, UPT, UPT, UR20, 0xc8, URZ ;  /* 0x000000c814047890 */ /* 0x000fe4000fffe0ff */
[----:B------:R-:W-:-:S02]  /*3610*/  ULOP3.LUT UR5, UR5, 0x3fff, URZ, 0xc0, !UPT ;  /* 0x00003fff05057892 */ /* 0x000fc4000f8ec0ff */
[----:B------:R-:W-:Y:S02]  /*3620*/  UPRMT UR25, URZ, 0x654, UR4 ;  /* 0x00000654ff197896 */ /* 0x000fe40008000004 */
[----:B------:R-:W-:Y:S02]  /*3630*/  ULOP3.LUT UR21, UR5, 0x10000, URZ, 0xfc, !UPT ;  /* 0x0001000005157892 */ /* 0x000fe4000f8efcff */
[----:B------:R-:W-:Y:S01]  /*3640*/  UISETP.GE.AND UP3, UPT, UR9, 0x1, UPT ;  /* 0x000000010900788c */ /* 0x000fe2000bf66270 */
[C---:B--2---:R-:W-:Y:S01]  /*3650*/  VIADD R3, R9.reuse, 0x40 ;  /* 0x0000004009037836 */ /* 0x044fe20000000000 */
[----:B------:R-:W-:-:S04]  /*3660*/  LOP3.LUT R2, R9, 0xffff, RZ, 0xc0, !PT ;  /* 0x0000ffff09027812 */ /* 0x000fc800078ec0ff */
[----:B------:R-:W-:-:S05]  /*3670*/  LOP3.LUT R3, R3, 0xffff, RZ, 0xc0, !PT ;  /* 0x0000ffff03037812 */ /* 0x000fca00078ec0ff */
[----:B------:R1:W-:Y:S02]  /*3680*/  STL.64 [R1], R2 ;  /* 0x0000000201007387 */ /* 0x0003e40000100a00 */
[----:B-1----:R-:W-:-:S07]  /*3690*/  CS2R R2, SRZ ;  /* 0x0000000000027805 */ /* 0x002fce000001ff00 */
.L_x_57:
[----:B-1----:R-:W-:-:S04]  /*36a0*/  SHF.L.U32 R5, R3, 0x1f, RZ ;  /* 0x0000001f03057819 */ /* 0x002fc800000006ff */
[----:B------:R-:W1:Y:S02]  /*36b0*/  SYNCS.PHASECHK.TRANS64.TRYWAIT P0, [UR20+0xc0], R5 ;  /* 0x0000c005ff0075a7 */ /* 0x000e640008001114 */
[----:B-12-4-:R-:W-:Y:S05]  /*36c0*/  @!P0 BRA `(.L_x_51) ;  /* 0x0000004c00f88947 */ /* 0x016fea0003800000 */
.L_x_134:
[----:B-1----:R-:W1:Y:S01]  /*36d0*/  LDS.128 R4, [UR20+0x100] ;  /* 0x00010014ff047984 */ /* 0x002e620008000c00 */
[----:B------:R-:W-:Y:S01]  /*36e0*/  ULEA UR24, UR23, UR20, 0x3 ;  /* 0x0000001417187291 */ /* 0x000fe2000f8e18ff */
[----:B------:R-:W-:Y:S01]  /*36f0*/  SHF.L.U32 R0, R8, 0x1f, RZ ;  /* 0x0000001f08007819 */ /* 0x000fe200000006ff */
[----:B------:R-:W-:Y:S01]  /*3700*/  @!PT LDS RZ, [RZ] ;  /* 0x00000000fffff984 */ /* 0x000fe20000000800 */
[----:B------:R-:W-:Y:S01]  /*3710*/  @!PT LDS RZ, [RZ] ;  /* 0x00000000fffff984 */ /* 0x000fe20000000800 */
[----:B------:R-:W-:Y:S01]  /*3720*/  @!PT LDS RZ, [RZ] ;  /* 0x00000000fffff984 */ /* 0x000fe20000000800 */
[----:B------:R-:W-:Y:S01]  /*3730*/  @!PT LDS RZ, [RZ] ;  /* 0x00000000fffff984 */ /* 0x000fe20000000800 */
[----:B------:R2:W-:Y:S06]  /*3740*/  MEMBAR.ALL.CTA ;  /* 0x0000000000007992 */ /* 0x0005ec0000008000 */
[----:B--2---:R-:W2:Y:S02]  /*3750*/  FENCE.VIEW.ASYNC.S ;  /* 0x00000000000073c6 */ /* 0x004ea40000000000 */
[----:B--2---:R-:W-:Y:S01]  /*3760*/  SYNCS.ARRIVE.TRANS64.RED.A1T0 RZ, [UR25], RZ ;  /* 0x000000ffffff79a7 */ /* 0x004fe20008100419 */
[----:B------:R-:W2:Y:S01]  /*3770*/  SYNCS.PHASECHK.TRANS64.TRYWAIT P0, [UR24+0xe0], R0 ;  /* 0x0000e000ff0075a7 */ /* 0x000ea20008001118 */
[----:B-1----:R-:W-:Y:S01]  /*3780*/  LOP3.LUT P3, RZ, R6, 0x1, RZ, 0xc0, !PT ;  /* 0x0000000106ff7812 */ /* 0x002fe2000786c0ff */
[----:B--2---:R-:W-:-:S12]  /*3790*/  @!P0 BRA `(.L_x_52) ;  /* 0x0000004c00dc8947 */ /* 0x004fd80003800000 */
.L_x_136:
[----:B------:R-:W-:Y:S05]  /*37a0*/  BRA.U !UP3, `(.L_x_53) ;  /* 0x000000010bf87547 */ /* 0x000fea000b800000 */
[----:B-1----:R-:W-:Y:S01]  /*37b0*/  IMAD.U32 R0, RZ, RZ, UR23 ;  /* 0x00000017ff007e24 */ /* 0x002fe2000f8e00ff */
[----:B------:R-:W-:-:S04]  /*37c0*/  ULEA UR4, UR19, UR20, 0x3 ;  /* 0x0000001413047291 */ /* 0x000fc8000f8e18ff */
[----:B------:R-:W-:Y:S02]  /*37d0*/  LEA R4, R0, R1, 0x2 ;  /* 0x0000000100047211 */ /* 0x000fe400078e10ff */
[----:B------:R-:W-:Y:S01]  /*37e0*/  SHF.L.U32 R0, R2, 0x1f, RZ ;  /* 0x0000001f02007819 */ /* 0x000fe200000006ff */
[----:B------:R-:W-:-:S03]  /*37f0*/  UPLOP3.LUT UP2, UPT, UPT, UPT, UPT, 0x40, 0x4 ;  /* 0x000000000004789c */ /* 0x000fc60003f4e870 */
[----:B------:R-:W5:Y:S01]  /*3800*/  LDL R4, [R4] ;  /* 0x0000000004047983 */ /* 0x000f620000100800 */
[----:B------:R1:W2:Y:S01]  /*3810*/  SYNCS.PHASECHK.TRANS64.TRYWAIT P2, [UR4], R0 ;  /* 0x00000000ff0075a7 */ /* 0x0002a20008041104 */
[----:B------:R-:W-:Y:S01]  /*3820*/  UMOV UR17, UR34 ;  /* 0x0000002200117c82 */ /* 0x000fe20008000000 */
[----:B------:R-:W-:-:S05]  /*3830*/  UMOV UR4, UR19 ;  /* 0x0000001300047c82 */ /* 0x000fca0008000000 */
.L_x_56:
[----:B------:R-:W-:Y:S01]  /*3840*/  ULEA UR18, UR4, UR20, 0x3 ;  /* 0x0000001404127291 */ /* 0x000fe2000f8e18ff */
[----:B--234-:R-:W-:Y:S11]  /*3850*/  @P2 BRA `(.L_x_54) ;  /* 0x00000000000c2947 */ /* 0x01cff60003800000 */
[----:B------:R-:W-:Y:S04]  /*3860*/  SHF.L.U32 R5, R2, 0x1f, RZ ;  /* 0x0000001f02057819 */ /* 0x000fe800000006ff */
[----:B------:R-:W2:Y:S02]  /*3870*/  SYNCS.PHASECHK.TRANS64.TRYWAIT P0, [UR18], R5 ;  /* 0x00000005ff0075a7 */ /* 0x000ea40008001112 */
[----:B--2---:R-:W-:Y:S05]  /*3880*/  @!P0 BRA `(.L_x_55) ;  /* 0x0000004c00b88947 */ /* 0x004fea0003800000 */
.L_x_54:
[----:B------:R-:W-:Y:S01]  /*3890*/  UISETP.NE.AND UP0, UPT, UR17, URZ, UPT ;  /* 0x000000ff1100728c */ /* 0x000fe2000bf05270 */
[----:B------:R-:W-:Y:S01]  /*38a0*/  PLOP3.LUT P2, PT, PT, PT, PT, 0x80, 0x8 ;  /* 0x000000000008781c */ /* 0x000fe20003f4f070 */
[----:B------:R-:W-:Y:S01]  /*38b0*/  UIADD3 UR5, UPT, UPT, UR4, 0x1, URZ ;  /* 0x0000000104057890 */ /* 0x000fe2000fffe0ff */
[----:B------:R-:W-:Y:S11]  /*38c0*/  ELECT P1, URZ, PT ;  /* 0x0000000000ff782f */ /* 0x000ff60003820000 */
[----:B------:R-:W-:Y:S02]  /*38d0*/  @!UPT UIADD3 URZ, UPT, UPT, URZ, URZ, URZ ;  /* 0x000000fffffff290 */ /* 0x000fe4000fffe0ff */
[----:B-----5:R-:W-:Y:S01]  /*38e0*/  @P1 R2UR.BROADCAST UR8, R4 ;  /* 0x00000000040812ca */ /* 0x020fe200008e0000 */
[----:B------:R-:W-:Y:S01]  /*38f0*/  UISETP.NE.AND UP1, UPT, UR5, 0x8, UPT ;  /* 0x000000080500788c */ /* 0x000fe2000bf25270 */
[----:B------:R-:W-:Y:S01]  /*3900*/  PLOP3.LUT P0, PT, PT, PT, UP0, 0x80, 0x8 ;  /* 0x000000000008781c */ /* 0x000fe20003f0f008 */
[----:B------:R-:W-:Y:S02]  /*3910*/  ULEA UR10, UR4, UR22, 0x9 ;  /* 0x00000016040a7291 */ /* 0x000fe4000f8e48ff */
[----:B------:R-:W-:Y:S02]  /*3920*/  USEL UR6, URZ, 0x1, UP1 ;  /* 0x00000001ff067887 */ /* 0x000fe40008800000 */
[----:B------:R-:W-:Y:S02]  /*3930*/  USEL UR19, UR5, URZ, UP1 ;  /* 0x000000ff05137287 */ /* 0x000fe40008800000 */
[----:B------:R-:W-:Y:S02]  /*3940*/  ULEA UR14, UR4, UR21, 0xa ;  /* 0x00000015040e7291 */ /* 0x000fe4000f8e50ff */
[----:B------:R-:W-:Y:S01]  /*3950*/  @UP0 ULEA UR5, UR19, UR20, 0x3 ;  /* 0x0000001413050291 */ /* 0x000fe2000f8e18ff */
[----:B------:R-:W-:Y:S01]  /*3960*/  LOP3.LUT R2, R2, UR6, RZ, 0x3c, !PT ;  /* 0x0000000602027c12 */ /* 0x000fe2000f8e3cff */
[----:B------:R-:W-:Y:S02]  /*3970*/  UIADD3 UR6, UPT, UPT, UR10, 0x80, URZ ;  /* 0x000000800a067890 */ /* 0x000fe4000fffe0ff */
[----:B------:R-:W-:Y:S01]  /*3980*/  UIADD3 UR4, UPT, UPT, UR14, 0x2, URZ ;  /* 0x000000020e047890 */ /* 0x000fe2000fffe0ff */
[----:B-1----:R-:W-:Y:S01]  /*3990*/  @P0 SHF.L.U32 R0, R2, 0x1f, RZ ;  /* 0x0000001f02000819 */ /* 0x002fe200000006ff */
[----:B------:R-:W-:Y:S01]  /*39a0*/  UIADD3 UR12, UPT, UPT, UR10, 0x100, URZ ;  /* 0x000001000a0c7890 */ /* 0x000fe2000fffe0ff */
[----:B------:R-:W-:Y:S02]  /*39b0*/  UMOV UR11, 0x40004040 ;  /* 0x40004040000b7882 */ /* 0x000fe40000000000 */
[----:B------:R3:W4:Y:S01]  /*39c0*/  @P0 SYNCS.PHASECHK.TRANS64.TRYWAIT P2, [UR5], R0 ;  /* 0x00000000ff0005a7 */ /* 0x0007220008041105 */
[----:B------:R-:W-:Y:S11]  /*39d0*/  ELECT P0, URZ, PT ;  /* 0x0000000000ff782f */ /* 0x000ff60003800000 */
[----:B------:R-:W-:Y:S02]  /*39e0*/  @!UPT UIADD3 URZ, UPT, UPT, URZ, URZ, URZ ;  /* 0x000000fffffff290 */ /* 0x000fe4000fffe0ff */
[C---:B------:R-:W-:Y:S02]  /*39f0*/  @P0 R2UR.BROADCAST UR16, R4.reuse ;  /* 0x00000000041002ca */ /* 0x040fe400008e0000 */
[----:B------:R-:W-:Y:S01]  /*3a00*/  ELECT P0, URZ, PT ;  /* 0x0000000000ff782f */ /* 0x000fe20003800000 */
[----:B------:R-:W-:Y:S01]  /*3a10*/  UMOV UR15, 0x40004040 ;  /* 0x40004040000f7882 */ /* 0x000fe20000000000 */
[----:B------:R-:W-:Y:S01]  /*3a20*/  UMOV UR7, 0x40004040 ;  /* 0x4000404000077882 */ /* 0x000fe20000000000 */
[----:B------:R1:W-:Y:S01]  /*3a30*/  UTCHMMA gdesc[UR14], gdesc[UR10], tmem[UR8], tmem[UR32], idesc[UR33], UP2 ;  /* 0x00ff200a0e0075ea */ /* 0x0003e20009000008 */
[----:B------:R-:W-:Y:S01]  /*3a40*/  UPLOP3.LUT UP2, UPT, UPT, UPT, UPT, 0x80, 0x8 ;  /* 0x000000000008789c */ /* 0x000fe20003f4f070 */
[----:B------:R-:W-:Y:S01]  /*3a50*/  UMOV UR5, 0x40004040 ;  /* 0x4000404000057882 */ /* 0x000fe20000000000 */
[----:B------:R-:W-:Y:S01]  /*3a60*/  UMOV UR13, 0x40004040 ;  /* 0x40004040000d7882 */ /* 0x000fe20000000000 */
[----:B------:R-:W-:Y:S04]  /*3a70*/  UMOV UR9, 0x40004040 ;  /* 0x4000404000097882 */ /* 0x000fe80000000000 */
[----:B------:R2:W-:Y:S01]  /*3a80*/  UTCHMMA gdesc[UR4], gdesc[UR6], tmem[UR16], tmem[UR30], idesc[UR31], UPT ;  /* 0x00ff1e06040075ea */ /* 0x0005e2000b800010 */
[----:B-1----:R-:W-:Y:S01]  /*3a90*/  UIADD3 UR8, UPT, UPT, UR14, 0x4, URZ ;  /* 0x000000040e087890 */ /* 0x002fe2000fffe0ff */
[C---:B------:R-:W-:Y:S02]  /*3aa0*/  @P0 R2UR.BROADCAST UR15, R4.reuse ;  /* 0x00000000040f02ca */ /* 0x040fe400008e0000 */
[----:B------:R-:W-:Y:S01]  /*3ab0*/  ELECT P0, URZ, PT ;  /* 0x0000000000ff782f */ /* 0x000fe20003800000 */
[----:B------:R-:W-:Y:S02]  /*3ac0*/  UIADD3 UR10, UPT, UPT, UR10, 0x180, URZ ;  /* 0x000001800a0a7890 */ /* 0x000fe4000fffe0ff */
[----:B--2---:R-:W-:Y:S10]  /*3ad0*/  UIADD3 UR6, UPT, UPT, UR14, 0x6, URZ ;  /* 0x000000060e067890 */ /* 0x004ff4000fffe0ff */
[----:B------:R-:W-:Y:S01]  /*3ae0*/  @P0 R2UR.BROADCAST UR14, R4 ;  /* 0x00000000040e02ca */ /* 0x000fe200008e0000 */
[----:B------:R-:W-:Y:S02]  /*3af0*/  UIADD3 UR5, UPT, UPT, UR18, 0x40, URZ ;  /* 0x0000004012057890 */ /* 0x000fe4000fffe0ff */
[----:B------:R-:W-:Y:S01]  /*3b00*/  UIADD3 UR4, UPT, UPT, UR17, 0x1, URZ ;  /* 0x0000000111047890 */ /* 0x000fe2000fffe0ff */
[----:B------:R1:W-:Y:S03]  /*3b10*/  UTCHMMA gdesc[UR8], gdesc[UR12], tmem[UR15], tmem[UR28], idesc[UR29], UPT ;  /* 0x00ff1c0c080075ea */ /* 0x0003e6000b80000f */
[----:B------:R-:W-:Y:S03]  /*3b20*/  UISETP.GT.U32.AND UP0, UPT, UR4, 0x1, UPT ;  /* 0x000000010400788c */ /* 0x000fe6000bf04070 */
[----:B------:R-:W-:Y:S03]  /*3b30*/  UMOV UR4, UR19 ;  /* 0x0000001300047c82 */ /* 0x000fe60008000000 */
[----:B------:R3:W-:Y:S01]  /*3b40*/  UTCHMMA gdesc[UR6], gdesc[UR10], tmem[UR14], tmem[UR26], idesc[UR27], UPT ;  /* 0x00ff1a0a060075ea */ /* 0x0007e2000b80000e */
[----:B------:R3:W-:Y:S01]  /*3b50*/  UTCBAR [UR5], URZ ;  /* 0x000000ff050073e9 */ /* 0x0007e200080000ff */
[----:B-1----:R-:W-:Y:S07]  /*3b60*/  UIADD3 UR8, UPT, UPT, UR17, -0x1, URZ ;  /* 0xffffffff11087890 */ /* 0x002fee000fffe0ff */
[----:B------:R-:W-:Y:S01]  /*3b70*/  UMOV UR17, UR8 ;  /* 0x0000000800117c82 */ /* 0x000fe20008000000 */
[----:B------:R-:W-:Y:S05]  /*3b80*/  BRA.U UP0, `(.L_x_56) ;  /* 0xfffffffd002c7547 */ /* 0x000fea000b83ffff */
.L_x_53:
[----:B------:R-:W-:Y:S01]  /*3b90*/  UIADD3 UR4, UPT, UPT, UR23, 0x1, URZ ;  /* 0x0000000117047890 */ /* 0x000fe2000fffe0ff */
[----:B------:R-:W-:Y:S01]  /*3ba0*/  LOP3.LUT R3, R3, 0x1, RZ, 0x3c, !PT ;  /* 0x0000000103037812 */ /* 0x000fe200078e3cff */
[----:B---3--:R-:W-:Y:S02]  /*3bb0*/  UIADD3 UR5, UPT, UPT, UR24, 0xd0, URZ ;  /* 0x000000d018057890 */ /* 0x008fe4000fffe0ff */
[----:B------:R-:W-:-:S04]  /*3bc0*/  UISETP.NE.AND UP0, UPT, UR4, 0x2, UPT ;  /* 0x000000020400788c */ /* 0x000fc8000bf05270 */
[----:B------:R-:W-:Y:S02]  /*3bd0*/  USEL UR6, URZ, 0x1, UP0 ;  /* 0x00000001ff067887 */ /* 0x000fe40008000000 */
[----:B------:R-:W-:Y:S01]  /*3be0*/  USEL UR23, UR4, URZ, UP0 ;  /* 0x000000ff04177287 */ /* 0x000fe20008000000 */
[----:B------:R2:W-:Y:S03]  /*3bf0*/  UTCBAR [UR5], URZ ;  /* 0x000000ff050073e9 */ /* 0x0005e600080000ff */
[----:B------:R-:W-:Y:S01]  /*3c00*/  LOP3.LUT R8, R8, UR6, RZ, 0x3c, !PT ;  /* 0x0000000608087c12 */ /* 0x000fe2000f8e3cff */
[----:B------:R-:W-:Y:S07]  /*3c10*/  @P3 BRA `(.L_x_57) ;  /* 0xfffffff800a03947 */ /* 0x000fee000383ffff */
[----:B------:R-:W3:Y:S01]  /*3c20*/  S2UR UR6, SR_CgaCtaId ;  /* 0x00000000000679c3 */ /* 0x000ee20000008800 */
[----:B------:R-:W-:Y:S01]  /*3c30*/  ELECT P0, URZ, PT ;  /* 0x0000000000ff782f */ /* 0x000fe20003800000 */
[----:B-1----:R-:W-:Y:S01]  /*3c40*/  IMAD.MOV.U32 R0, RZ, RZ, 0x1 ;  /* 0x00000001ff007424 */ /* 0x002fe200078e00ff */
[----:B------:R-:W-:Y:S01]  /*3c50*/  UIADD3 UR20, UPT, UPT, UR20, 0xe0, URZ ;  /* 0x000000e014147890 */ /* 0x000fe2000fffe0ff */
[----:B------:R-:W-:Y:S01]  /*3c60*/  SHF.L.U32 R3, R8, 0x1f, RZ ;  /* 0x0000001f08037819 */ /* 0x000fe200000006ff */
[----:B------:R-:W-:-:S03]  /*3c70*/  UMOV UR4, 0x40 ;  /* 0x0000004000047882 */ /* 0x000fc60000000000 */
[----:B------:R-:W-:Y:S01]  /*3c80*/  UVIRTCOUNT.DEALLOC.SMPOOL 0x80 ;  /* 0x000000800000784c */ /* 0x000fe20000000000 */
[----:B---3--:R-:W-:Y:S02]  /*3c90*/  ULEA UR6, UR6, UR4, 0x18 ;  /* 0x0000000406067291 */ /* 0x008fe4000f8ec0ff */
[----:B------:R-:W-:-:S07]  /*3ca0*/  ULEA UR4, UR23, UR20, 0x3 ;  /* 0x0000001417047291 */ /* 0x000fce000f8e18ff */
[----:B------:R1:W-:Y:S02]  /*3cb0*/  @P0 STS.U8 [UR6+0x1c], R0 ;  /* 0x00001c00ff000988 */ /* 0x0003e40008000006 */
[----:B------:R-:W3:Y:S02]  /*3cc0*/  SYNCS.PHASECHK.TRANS64.TRYWAIT P0, [UR4], R3 ;  /* 0x00000003ff0075a7 */ /* 0x000ee40008001104 */
[----:B-1-3--:R-:W-:Y:S05]  /*3cd0*/  @!P0 BRA `(.L_x_58) ;  /* 0x0000004800bc8947 */ /* 0x00afea0003800000 */
.L_x_139:
[----:B------:R-:W-:-:S04]  /*3ce0*/  UIADD3 UR4, UPT, UPT, UR23, 0x1, URZ ;  /* 0x0000000117047890 */ /* 0x000fc8000fffe0ff */
[----:B------:R-:W-:-:S04]  /*3cf0*/  UISETP.NE.AND UP0, UPT, UR4, 0x2, UPT ;  /* 0x000000020400788c */ /* 0x000fc8000bf05270 */
[----:B--2---:R-:W-:Y:S02]  /*3d00*/  USEL UR5, URZ, 0x1, UP0 ;  /* 0x00000001ff057887 */ /* 0x004fe40008000000 */
[----:B------:R-:W-:-:S04]  /*3d10*/  USEL UR4, UR4, URZ, UP0 ;  /* 0x000000ff04047287 */ /* 0x000fc80008000000 */
[----:B------:R-:W-:Y:S01]  /*3d20*/  ULEA UR4, UR4, UR20, 0x3 ;  /* 0x0000001404047291 */ /* 0x000fe2000f8e18ff */
[----:B-1----:R-:W-:-:S04]  /*3d30*/  LOP3.LUT R3, R8, UR5, RZ, 0x3c, !PT ;  /* 0x0000000508037c12 */ /* 0x002fc8000f8e3cff */
[----:B------:R-:W-:-:S04]  /*3d40*/  SHF.L.U32 R3, R3, 0x1f, RZ ;  /* 0x0000001f03037819 */ /* 0x000fc800000006ff */
[----:B------:R-:W1:Y:S02]  /*3d50*/  SYNCS.PHASECHK.TRANS64.TRYWAIT P0, [UR4], R3 ;  /* 0x00000003ff0075a7 */ /* 0x000e640008001104 */
[----:B-1----:R-:W-:Y:S05]  /*3d60*/  @!P0 BRA `(.L_x_59) ;  /* 0x0000004800b08947 */ /* 0x002fea0003800000 */
.L_x_141:
[----:B------:R-:W-:Y:S01]  /*3d70*/  NOP ;  /* 0x0000000000007918 */ /* 0x000fe20000000000 */
[----:B-1----:R-:W1:Y:S01]  /*3d80*/  LDS R0, [UR6+0x14] ;  /* 0x00001406ff007984 */ /* 0x002e620008000800 */
[----:B------:R-:W-:Y:S01]  /*3d90*/  LOP3.LUT R2, R9, 0xffff, RZ, 0xc0, !PT ;  /* 0x0000ffff09027812 */ /* 0x000fe200078ec0ff */
[----:B------:R-:W-:Y:S02]  /*3da0*/  IMAD.MOV.U32 R3, RZ, RZ, 0xffff ;  /* 0x0000ffffff037424 */ /* 0x000fe400078e00ff */
[----:B------:R-:W-:Y:S01]  /*3db0*/  IMAD.MOV.U32 R5, RZ, RZ, 0x1 ;  /* 0x00000001ff057424 */ /* 0x000fe200078e00ff */
[----:B------:R-:W-:-:S04]  /*3dc0*/  SHF.R.U32.HI R2, RZ, 0x5, R2 ;  /* 0x00000005ff027819 */ /* 0x000fc80000011602 */
[-C--:B------:R-:W-:Y:S02]  /*3dd0*/  SHF.L.U32 R3, R3, R2.reuse, RZ ;  /* 0x0000000203037219 */ /* 0x080fe400000006ff */
[----:B------:R-:W-:Y:S02]  /*3de0*/  SHF.L.U32 R5, R5, R2, RZ ;  /* 0x0000000205057219 */ /* 0x000fe400000006ff */
[----:B-1----:R-:W-:-:S04]  /*3df0*/  LOP3.LUT R0, R0, R3, RZ, 0xc0, !PT ;  /* 0x0000000300007212 */ /* 0x002fc800078ec0ff */
[----:B------:R-:W-:-:S13]  /*3e00*/  ISETP.NE.AND P0, PT, R0, R3, PT ;  /* 0x000000030000720c */ /* 0x000fda0003f05270 */
[----:B------:R-:W-:Y:S05]  /*3e10*/  @P0 BRA `(.L_x_60) ;  /* 0x00000000005c0947 */ /* 0x000fea0003800000 */
[----:B------:R-:W1:Y:S02]  /*3e20*/  LDS R0, [UR6+0x18] ;  /* 0x00001806ff007984 */ /* 0x000e640008000800 */
[----:B-1----:R-:W-:-:S04]  /*3e30*/  LOP3.LUT R0, R0, R5, RZ, 0xc0, !PT ;  /* 0x0000000500007212 */ /* 0x002fc800078ec0ff */
[----:B------:R-:W-:-:S13]  /*3e40*/  ISETP.NE.AND P0, PT, R0, R5, PT ;  /* 0x000000050000720c */ /* 0x000fda0003f05270 */
[----:B------:R-:W-:Y:S05]  /*3e50*/  @P0 BRA `(.L_x_61) ;  /* 0x0000000000400947 */ /* 0x000fea0003800000 */
[----:B------:R-:W-:Y:S01]  /*3e60*/  R2UR UR4, R3 ;  /* 0x00000000030472ca */ /* 0x000fe200000e0000 */
[----:B------:R-:W1:Y:S01]  /*3e70*/  S2R R2, SR_LANEID ;  /* 0x0000000000027919 */ /* 0x000e620000000000 */
[----:B------:R-:W-:-:S04]  /*3e80*/  LOP3.LUT R5, RZ, R5, RZ, 0x33, !PT ;  /* 0x00000005ff057212 */ /* 0x000fc800078e33ff */
[----:B------:R-:W2:Y:S07]  /*3e90*/  REDUX UR7, R5 ;  /* 0x00000000050773c4 */ /* 0x000eae0000000000 */
[----:B------:R-:W-:-:S03]  /*3ea0*/  ULOP3.LUT UR5, URZ, UR4, URZ, 0x33, !UPT ;  /* 0x00000004ff057292 */ /* 0x000fc6000f8e33ff */
[----:B------:R-:W-:Y:S02]  /*3eb0*/  VOTEU.ANY UR4, UPT, PT ;  /* 0x0000000000047886 */ /* 0x000fe400038e0100 */
[----:B------:R-:W-:Y:S01]  /*3ec0*/  UFLO.U32 UR4, UR4 ;  /* 0x00000004000472bd */ /* 0x000fe200080e0000 */
[----:B------:R-:W-:-:S04]  /*3ed0*/  IMAD.U32 R0, RZ, RZ, UR5 ;  /* 0x00000005ff007e24 */ /* 0x000fc8000f8e00ff */
[----:B------:R-:W3:Y:S02]  /*3ee0*/  REDUX UR8, R0 ;  /* 0x00000000000873c4 */ /* 0x000ee40000000000 */
[----:B------:R1:W-:Y:S02]  /*3ef0*/  UTCATOMSWS.AND URZ, UR5 ;  /* 0x0000000500ff79e3 */ /* 0x0003e40008000000 */
[----:B-1----:R-:W-:Y:S01]  /*3f00*/  ISETP.EQ.U32.AND P0, PT, R2, UR4, PT ;  /* 0x0000000402007c0c */ /* 0x002fe2000bf02070 */
[----:B--2---:R-:W-:Y:S02]  /*3f10*/  IMAD.U32 R2, RZ, RZ, UR7 ;  /* 0x00000007ff027e24 */ /* 0x004fe4000f8e00ff */
[----:B---3--:R-:W-:-:S10]  /*3f20*/  IMAD.U32 R3, RZ, RZ, UR8 ;  /* 0x00000008ff037e24 */ /* 0x008fd4000f8e00ff */
[----:B------:R1:W-:Y:S04]  /*3f30*/  @P0 ATOMS.AND RZ, [UR6+0x14], R3 ;  /* 0x00001403ffff098c */ /* 0x0003e8000a800006 */
[----:B------:R1:W-:Y:S01]  /*3f40*/  @P0 ATOMS.AND RZ, [UR6+0x18], R2 ;  /* 0x00001802ffff098c */ /* 0x0003e2000a800006 */
[----:B------:R-:W-:Y:S05]  /*3f50*/  BRA `(.L_x_62) ;  /* 0x0000000000147947 */ /* 0x000fea0003800000 */
.L_x_61:
[----:B------:R-:W-:Y:S02]  /*3f60*/  MOV R2, 0x3f80 ;  /* 0x00003f8000027802 */ /* 0x000fe40000000f00 */
[----:B----45:R-:W-:Y:S05]  /*3f70*/  CALL.REL.NOINC `($__internal_0_$__cuda_sm10x_tcgen05_guardrail_trap_col_being_dealloced_not_returned_by_alloc) ;  /* 0x0000004c00247944 */ /* 0x030fea0003c00000 */
[----:B------:R-:W-:Y:S05]  /*3f80*/  BRA `(.L_x_62) ;  /* 0x0000000000087947 */ /* 0x000fea0003800000 */
.L_x_60:
[----:B------:R-:W-:Y:S02]  /*3f90*/  MOV R2, 0x3fb0 ;  /* 0x00003fb000027802 */ /* 0x000fe40000000f00 */
[----:B----45:R-:W-:Y:S05]  /*3fa0*/  CALL.REL.NOINC `($__internal_2_$__cuda_sm10x_tcgen05_guardrail_trap_unallocated_columns_being_dealloced) ;  /* 0x0000004c00307944 */ /* 0x030fea0003c00000 */
.L_x_62:
[----:B------:R-:W-:Y:S01]  /*3fb0*/  NOP ;  /* 0x0000000000007918 */ /* 0x000fe20000000000 */
[----:B------:R-:W-:Y:S05]  /*3fc0*/  EXIT ;  /* 0x000000000000794d */ /* 0x000fea0003800000 */
.L_x_46:
[----:B------:R-:W-:-:S09]  /*3fd0*/  UISETP.NE.OR UP0, UPT, UR15, 0x3, !UP2 ;  /* 0x000000030f00788c */ /* 0x000fd2000d705670 */
[----:B------:R-:W-:Y:S05]  /*3fe0*/  BRA.U UP0, `(.L_x_63) ;  /* 0x0000001100747547 */ /* 0x000fea000b800000 */
[----:B------:R-:W2:Y:S01]  /*3ff0*/  LDC.64 R2, c[0x0][0x988] ;  /* 0x00026200ff027b82 */ /* 0x000ea20000000a00 */
[----:B------:R-:W3:Y:S01]  /*4000*/  LDCU UR27, c[0x0][0x370] ;  /* 0x00006e00ff1b77ac */ /* 0x000ee20008000800 */
[----:B------:R-:W-:Y:S01]  /*4010*/  R2UR UR45, R84 ;  /* 0x00000000542d72ca */ /* 0x000fe200000e0000 */
[----:B------:R-:W-:Y:S01]  /*4020*/  IMAD.MOV.U32 R11, RZ, RZ, 0x1 ;  /* 0x00000001ff0b7424 */ /* 0x000fe200078e00ff */
[----:B------:R-:W-:Y:S01]  /*4030*/  R2UR UR44, R85 ;  /* 0x00000000552c72ca */ /* 0x000fe200000e0000 */
[----:B------:R-:W4:Y:S01]  /*4040*/  LDCU.128 UR28, c[0x0][0xc10] ;  /* 0x00018200ff1c77ac */ /* 0x000f220008000c00 */
[----:B------:R-:W-:Y:S02]  /*4050*/  IMAD.MOV.U32 R10, RZ, RZ, RZ ;  /* 0x000000ffff0a7224 */ /* 0x000fe400078e00ff */
[----:B------:R-:W1:Y:S01]  /*4060*/  S2UR UR6, SR_CgaCtaId ;  /* 0x00000000000679c3 */ /* 0x000e620000008800 */
[----:B------:R-:W4:Y:S01]  /*4070*/  LDCU UR26, c[0x0][0x374] ;  /* 0x00006e80ff1a77ac */ /* 0x000f220008000800 */
[----:B------:R-:W-:Y:S01]  /*4080*/  IMAD.MOV.U32 R9, RZ, RZ, 0x2000 ;  /* 0x00002000ff097424 */ /* 0x000fe200078e00ff */
[----:B------:R-:W3:Y:S05]  /*4090*/  LDCU.128 UR32, c[0x0][0xa80] ;  /* 0x00015000ff2077ac */ /* 0x000eea0008000c00 */
[----:B------:R-:W3:Y:S01]  /*40a0*/  LDC.64 R12, c[0x0][0x348] ;  /* 0x0000d200ff0c7b82 */ /* 0x000ee20000000a00 */
[----:B------:R-:W3:Y:S01]  /*40b0*/  LDCU UR17, c[0x0][0xc0c] ;  /* 0x00018180ff1177ac */ /* 0x000ee20008000800 */
[----:B------:R-:W3:Y:S01]  /*40c0*/  LDCU UR47, c[0x0][0xc20] ;  /* 0x00018400ff2f77ac */ /* 0x000ee20008000800 */
[----:B--2---:R-:W-:Y:S01]  /*40d0*/  ISETP.NE.U32.AND P0, PT, R2, RZ, PT ;  /* 0x000000ff0200720c */ /* 0x004fe20003f05070 */
[----:B------:R-:W2:Y:S03]  /*40e0*/  LDCU UR4, c[0x0][0xc30] ;  /* 0x00018600ff0477ac */ /* 0x000ea60008000800 */
[----:B------:R-:W-:Y:S01]  /*40f0*/  ISETP.NE.AND.EX P0, PT, R3, RZ, PT, P0 ;  /* 0x000000ff0300720c */ /* 0x000fe20003f05300 */
[----:B------:R-:W2:Y:S01]  /*4100*/  LDCU.128 UR40, c[0x0][0xa90] ;  /* 0x00015200ff2877ac */ /* 0x000ea20008000c00 */
[----:B------:R-:W2:Y:S01]  /*4110*/  LDC.64 R2, c[0x0][0x990] ;  /* 0x00026400ff027b82 */ /* 0x000ea20000000a00 */
[----:B------:R-:W-:Y:S01]  /*4120*/  UMOV UR24, 0x400 ;  /* 0x0000040000187882 */ /* 0x000fe20000000000 */
[----:B----4-:R-:W-:-:S02]  /*4130*/  UIMAD.WIDE.U32 UR8, UR26, UR31, URZ ;  /* 0x0000001f1a0872a5 */ /* 0x010fc4000f8e00ff */
[----:B-1----:R-:W-:Y:S02]  /*4140*/  ULEA UR24, UR6, UR24, 0x18 ;  /* 0x0000001806187291 */ /* 0x002fe4000f8ec0ff */
[----:B---3--:R-:W-:Y:S02]  /*4150*/  UIMAD.WIDE.U32 UR6, UR27, UR28, URZ ;  /* 0x0000001c1b0672a5 */ /* 0x008fe4000f8e00ff */
[----:B------:R-:W-:Y:S02]  /*4160*/  UISETP.NE.AND UP5, UPT, UR32, 0x1, UPT ;  /* 0x000000012000788c */ /* 0x000fe4000bfa5270 */
[----:B------:R-:W-:Y:S02]  /*4170*/  UIADD3 UR36, UPT, UPT, UR24, 0xc8, URZ ;  /* 0x000000c818247890 */ /* 0x000fe4000fffe0ff */
[----:B------:R-:W-:Y:S01]  /*4180*/  UISETP.GE.AND UP0, UPT, UR39, 0x1, UPT ;  /* 0x000000012700788c */ /* 0x000fe2000bf06270 */
[----:B------:R-:W-:Y:S01]  /*4190*/  UMOV UR38, UR7 ;  /* 0x0000000700267c82 */ /* 0x000fe20008000000 */
[----:B------:R-:W-:Y:S01]  /*41a0*/  UMOV UR37, UR9 ;  /* 0x0000000900257c82 */ /* 0x000fe20008000000 */
[----:B------:R-:W-:-:S02]  /*41b0*/  UISETP.NE.AND UP1, UPT, UR17, 0x1, UPT ;  /* 0x000000011100788c */ /* 0x000fc4000bf25270 */
[----:B------:R-:W-:Y:S01]  /*41c0*/  UISETP.NE.AND UP0, UPT, UR30, 0x1, UPT ;  /* 0x000000011e00788c */ /* 0x000fe2000bf05270 */
[----:B------:R-:W-:Y:S01]  /*41d0*/  UMOV UR23, URZ ;  /* 0x000000ff00177c82 */ /* 0x000fe20008000000 */
[----:B------:R-:W1:Y:S01]  /*41e0*/  LDCU UR48, c[0x0][0xaa0] ;  /* 0x00015400ff3077ac */ /* 0x000e620008000800 */
[----:B------:R-:W-:Y:S02]  /*41f0*/  UPLOP3.LUT UP4, UPT, UPT, UPT, UPT, 0x40, 0x4 ;  /* 0x000000000004789c */ /* 0x000fe40003f8e870 */
[----:B------:R-:W-:Y:S01]  /*4200*/  UISETP.NE.AND UP6, UPT, UR39, 0x1, UPT ;  /* 0x000000012700788c */ /* 0x000fe2000bfc5270 */
[----:B------:R-:W3:Y:S01]  /*4210*/  LDCU.64 UR18, c[0x0][0xc28] ;  /* 0x00018500ff1277ac */ /* 0x000ee20008000a00 */
[----:B--2---:R-:W-:Y:S02]  /*4220*/  UISETP.NE.AND UP2, UPT, UR4, 0x1, UPT ;  /* 0x000000010400788c */ /* 0x004fe4000bf45270 */
[----:B------:R-:W-:Y:S02]  /*4230*/  UPRMT UR36, URZ, 0x654, UR36 ;  /* 0x00000654ff247896 */ /* 0x000fe40008000024 */
[----:B------:R-:W-:-:S02]  /*4240*/  USHF.R.U32.HI UR38, URZ, UR29, UR38 ;  /* 0x0000001dff267299 */ /* 0x000fc40008011626 */
[----:B------:R-:W-:Y:S02]  /*4250*/  USHF.R.U32.HI UR37, URZ, UR47, UR37 ;  /* 0x0000002fff257299 */ /* 0x000fe40008011625 */
[----:B------:R-:W-:Y:S02]  /*4260*/  UISETP.NE.AND UP1, UPT, UR35, 0x1, UPT ;  /* 0x000000012300788c */ /* 0x000fe4000bf25270 */
[----:B------:R-:W-:Y:S01]  /*4270*/  UISETP.NE.AND UP0, UPT, UR42, 0x1, UPT ;  /* 0x000000012a00788c */ /* 0x000fe2000bf05270 */
[----:B------:R-:W-:-:S10]  /*4280*/  VOTEU.ANY UP5, P0 ;  /* 0x0000000000ff7886 */ /* 0x000fd400000a0100 */
.L_x_72:
[----:B------:R-:W-:Y:S04]  /*4290*/  SHF.L.U32 R5, R10, 0x1f, RZ ;  /* 0x0000001f0a057819 */ /* 0x000fe800000006ff */
[----:B--2---:R-:W2:Y:S02]  /*42a0*/  SYNCS.PHASECHK.TRANS64.TRYWAIT P0, [UR24+0xc0], R5 ;  /* 0x0000c005ff0075a7 */ /* 0x004ea40008001118 */
[----:B--2---:R-:W-:Y:S05]  /*42b0*/  @!P0 BRA `(.L_x_64) ;  /* 0x0000004400748947 */ /* 0x004fea0003800000 */
.L_x_143:
[----:B--2---:R-:W2:Y:S01]  /*42c0*/  LDS.128 R4, [UR24+0x100] ;  /* 0x00010018ff047984 */ /* 0x004ea20008000c00 */
[----:B------:R-:W-:Y:S01]  /*42d0*/  UISETP.GE.AND UP0, UPT, UR39, 0x1, UPT ;  /* 0x000000012700788c */ /* 0x000fe2000bf06270 */
[----:B------:R-:W-:Y:S01]  /*42e0*/  @!PT LDS RZ, [RZ] ;  /* 0x00000000fffff984 */ /* 0x000fe20000000800 */
[----:B------:R-:W-:Y:S01]  /*42f0*/  @!PT LDS RZ, [RZ] ;  /* 0x00000000fffff984 */ /* 0x000fe20000000800 */
[----:B------:R-:W-:Y:S01]  /*4300*/  @!PT LDS RZ, [RZ] ;  /* 0x00000000fffff984 */ /* 0x000fe20000000800 */
[----:B------:R-:W-:Y:S01]  /*4310*/  @!PT LDS RZ, [RZ] ;  /* 0x00000000fffff984 */ /* 0x000fe20000000800 */
[----:B------:R4:W-:Y:S06]  /*4320*/  MEMBAR.ALL.CTA ;  /* 0x0000000000007992 */ /* 0x0009ec0000008000 */
[----:B----4-:R-:W4:Y:S02]  /*4330*/  FENCE.VIEW.ASYNC.S ;  /* 0x00000000000073c6 */ /* 0x010f240000000000 */
[----:B----4-:R-:W-:Y:S01]  /*4340*/  SYNCS.ARRIVE.TRANS64.RED.A1T0 RZ, [UR36], RZ ;  /* 0x000000ffffff79a7 */ /* 0x010fe20008100424 */
[----:B--2---:R-:W-:Y:S11]  /*4350*/  LOP3.LUT P0, RZ, R6, 0x1, RZ, 0xc0, !PT ;  /* 0x0000000106ff7812 */ /* 0x004ff6000780c0ff */
[----:B------:R-:W-:Y:S02]  /*4360*/  @!UPT UIADD3 URZ, UPT, UPT, URZ, URZ, URZ ;  /* 0x000000fffffff290 */ /* 0x000fe4000fffe0ff */
[----:B------:R-:W-:Y:S01]  /*4370*/  VOTEU.ANY UP1, P0 ;  /* 0x0000000000ff7886 */ /* 0x000fe20000020100 */
[----:B------:R-:W-:Y:S11]  /*4380*/  PLOP3.LUT P0, PT, PT, PT, UP1, 0x80, 0x8 ;  /* 0x000000000008781c */ /* 0x000ff60003f0f018 */
[----:B------:R-:W-:Y:S02]  /*4390*/  @!UPT UIADD3 URZ, UPT, UPT, URZ, URZ, URZ ;  /* 0x000000fffffff290 */ /* 0x000fe4000fffe0ff */
[----:B------:R-:W-:Y:S02]  /*43a0*/  @P0 MOV R8, R4 ;  /* 0x0000000400080202 */ /* 0x000fe40000000f00 */
[----:B------:R-:W-:Y:S02]  /*43b0*/  @P0 LOP3.LUT R0, R5, 0xffff, RZ, 0xc0, !PT ;  /* 0x0000ffff05000812 */ /* 0x000fe400078ec0ff */
[----:B------:R-:W-:Y:S02]  /*43c0*/  @P0 R2UR UR5, R8 ;  /* 0x00000000080502ca */ /* 0x000fe400000e0000 */
[----:B------:R-:W-:Y:S11]  /*43d0*/  @P0 R2UR UR4, R0 ;  /* 0x00000000000402ca */ /* 0x000ff600000e0000 */
[----:B------:R-:W-:Y:S02]  /*43e0*/  @UP1 UMOV UR16, UR5 ;  /* 0x0000000500101c82 */ /* 0x000fe40008000000 */
[----:B------:R-:W-:Y:S01]  /*43f0*/  @UP1 UMOV UR15, UR4 ;  /* 0x00000004000f1c82 */ /* 0x000fe20008000000 */
[----:B------:R-:W-:Y:S05]  /*4400*/  BRA.U !UP0, `(.L_x_65) ;  /* 0x0000000108b47547 */ /* 0x000fea000b800000 */
[----:B------:R-:W-:Y:S02]  /*4410*/  UIMAD.WIDE.U32 UR8, UR15, UR31, URZ ;  /* 0x0000001f0f0872a5 */ /* 0x000fe4000f8e00ff */
[----:B------:R-:W-:Y:S02]  /*4420*/  UP2UR UR14, UPR, URZ, 0x2 ;  /* 0x00000002ff0e7883 */ /* 0x000fe40008000000 */
[----:B------:R-:W-:Y:S02]  /*4430*/  UISETP.NE.AND UP1, UPT, UR30, 0x1, UPT ;  /* 0x000000011e00788c */ /* 0x000fe4000bf25270 */
[----:B------:R-:W-:Y:S02]  /*4440*/  UIMAD.WIDE.U32 UR10, UR16, UR28, URZ ;  /* 0x0000001c100a72a5 */ /* 0x000fe4000f8e00ff */
[----:B------:R-:W-:Y:S02]  /*4450*/  USEL UR4, UR26, UR37, !UP1 ;  /* 0x000000251a047287 */ /* 0x000fe4000c800000 */
[----:B------:R-:W-:Y:S02]  /*4460*/  UISETP.NE.AND UP0, UPT, UR17, 0x1, UPT ;  /* 0x000000011100788c */ /* 0x000fe4000bf05270 */
[----:B---3--:R-:W-:Y:S02]  /*4470*/  UIMAD.WIDE.U32 UR12, UR4, UR18, URZ ;  /* 0x00000012040c72a5 */ /* 0x008fe4000f8e00ff */
[----:B------:R-:W-:Y:S01]  /*4480*/  USEL UR7, UR27, UR38, !UP0 ;  /* 0x000000261b077287 */ /* 0x000fe2000c000000 */
[----:B------:R-:W-:Y:S02]  /*4490*/  UMOV UR5, UR9 ;  /* 0x0000000900057c82 */ /* 0x000fe40008000000 */
[----:B------:R-:W-:Y:S02]  /*44a0*/  USHF.R.U32.HI UR6, URZ, UR47, UR5 ;  /* 0x0000002fff067299 */ /* 0x000fe40008011605 */
[----:B------:R-:W-:Y:S02]  /*44b0*/  UIMAD.WIDE.U32 UR20, UR7, UR18, URZ ;  /* 0x00000012071472a5 */ /* 0x000fe4000f8e00ff */
[----:B------:R-:W-:Y:S02]  /*44c0*/  USEL UR6, UR15, UR6, !UP1 ;  /* 0x000000060f067287 */ /* 0x000fe4000c800000 */
[----:B------:R-:W-:Y:S01]  /*44d0*/  UISETP.NE.AND UP1, UPT, UR14, URZ, UPT ;  /* 0x000000ff0e00728c */ /* 0x000fe2000bf25270 */
[----:B------:R-:W-:Y:S01]  /*44e0*/  UMOV UR5, UR11 ;  /* 0x0000000b00057c82 */ /* 0x000fe20008000000 */
[----:B------:R-:W-:Y:S02]  /*44f0*/  UIMAD.WIDE.U32 UR10, UR6, UR18, URZ ;  /* 0x00000012060a72a5 */ /* 0x000fe4000f8e00ff */
[----:B------:R-:W-:Y:S03]  /*4500*/  USHF.R.U32.HI UR8, URZ, UR29, UR5 ;  /* 0x0000001dff087299 */ /* 0x000fe60008011605 */
[----:B------:R-:W-:Y:S02]  /*4510*/  UMOV UR5, UR13 ;  /* 0x0000000d00057c82 */ /* 0x000fe40008000000 */
[----:B------:R-:W-:Y:S03]  /*4520*/  @UP6 USHF.R.U32.HI UR4, URZ, UR19, UR5 ;  /* 0x00000013ff046299 */ /* 0x000fe60008011605 */
[----:B------:R-:W-:Y:S01]  /*4530*/  UMOV UR5, UR21 ;  /* 0x0000001500057c82 */ /* 0x000fe20008000000 */
[----:B------:R-:W-:Y:S02]  /*4540*/  UIMAD UR4, UR39, UR4, URZ ;  /* 0x00000004270472a4 */ /* 0x000fe4000f8e02ff */
[----:B------:R-:W-:Y:S02]  /*4550*/  @UP6 USHF.R.U32.HI UR7, URZ, UR19, UR5 ;  /* 0x00000013ff076299 */ /* 0x000fe40008011605 */
[----:B------:R-:W-:Y:S02]  /*4560*/  USEL UR5, UR16, UR8, !UP0 ;  /* 0x0000000810057287 */ /* 0x000fe4000c000000 */
[----:B------:R-:W-:Y:S02]  /*4570*/  UIMAD UR8, UR39, UR7, URZ ;  /* 0x00000007270872a4 */ /* 0x000fe4000f8e02ff */
[----:B------:R-:W-:Y:S03]  /*4580*/  UISETP.GE.AND UP0, UPT, UR6, UR4, UPT ;  /* 0x000000040600728c */ /* 0x000fe6000bf06270 */
[----:B------:R-:W-:Y:S01]  /*4590*/  UMOV UR4, UR11 ;  /* 0x0000000b00047c82 */ /* 0x000fe20008000000 */
[----:B------:R-:W-:Y:S02]  /*45a0*/  UISETP.GE.OR UP0, UPT, UR5, UR8, UP0 ;  /* 0x000000080500728c */ /* 0x000fe40008706670 */
[----:B------:R-:W-:Y:S02]  /*45b0*/  USHF.R.U32.HI UR4, URZ, UR19, UR4 ;  /* 0x00000013ff047299 */ /* 0x000fe40008011604 */
[----:B------:R-:W-:Y:S02]  /*45c0*/  UIMAD.WIDE.U32 UR8, UR5, UR18, URZ ;  /* 0x00000012050872a5 */ /* 0x000fe4000f8e00ff */
[----:B------:R-:W-:Y:S04]  /*45d0*/  USEL UR10, UR6, UR4, !UP6 ;  /* 0x00000004060a7287 */ /* 0x000fe8000f000000 */
[----:B------:R-:W-:Y:S01]  /*45e0*/  UIADD3 UR11, UPT, UPT, -UR10, URZ, URZ ;  /* 0x000000ff0a0b7290 */ /* 0x000fe2000fffe1ff */
[----:B------:R-:W-:Y:S02]  /*45f0*/  @!UP0 UMOV UR4, UR9 ;  /* 0x0000000900048c82 */ /* 0x000fe40008000000 */
[----:B------:R-:W-:Y:S02]  /*4600*/  @!UP0 USHF.R.U32.HI UR4, URZ, UR19, UR4 ;  /* 0x00000013ff048299 */ /* 0x000fe40008011604 */
[----:B------:R-:W-:Y:S02]  /*4610*/  UIMAD UR8, UR39, UR11, UR6 ;  /* 0x0000000b270872a4 */ /* 0x000fe4000f8e0206 */
[----:B------:R-:W-:Y:S04]  /*4620*/  @!UP0 USEL UR4, UR5, UR4, !UP6 ;  /* 0x0000000405048287 */ /* 0x000fe8000f000000 */
[----:B------:R-:W-:Y:S02]  /*4630*/  @!UP0 UIMAD UR8, UR7, UR8, UR4 ;  /* 0x00000008070882a4 */ /* 0x000fe4000f8e0204 */
[----:B------:R-:W-:Y:S02]  /*4640*/  @!UP0 UIADD3 UR9, UPT, UPT, UR10, -UR4, URZ ;  /* 0x800000040a098290 */ /* 0x000fe4000fffe0ff */
[----:B------:R-:W-:Y:S02]  /*4650*/  UIADD3 UR4, UPT, UPT, -UR5, URZ, URZ ;  /* 0x000000ff05047290 */ /* 0x000fe4000fffe1ff */
[----:B------:R-:W-:Y:S02]  /*4660*/  UIADD3 UR7, UPT, UPT, -UR6, URZ, URZ ;  /* 0x000000ff06077290 */ /* 0x000fe4000fffe1ff */
[----:B------:R-:W-:Y:S02]  /*4670*/  @!UP0 UIMAD UR6, UR9, UR39, UR5 ;  /* 0x00000027090682a4 */ /* 0x000fe4000f8e0205 */
[----:B------:R-:W-:Y:S02]  /*4680*/  UIMAD UR16, UR17, UR4, UR16 ;  /* 0x00000004111072a4 */ /* 0x000fe4000f8e0210 */
[----:B------:R-:W-:Y:S01]  /*4690*/  UIMAD UR15, UR30, UR7, UR15 ;  /* 0x000000071e0f72a4 */ /* 0x000fe2000f8e020f */
[----:B------:R-:W-:Y:S02]  /*46a0*/  @!UP0 UMOV UR5, UR8 ;  /* 0x0000000800058c82 */ /* 0x000fe40008000000 */
[----:B------:R-:W-:Y:S02]  /*46b0*/  UIMAD UR16, UR5, UR17, UR16 ;  /* 0x00000011051072a4 */ /* 0x000fe4000f8e0210 */
[----:B------:R-:W-:Y:S11]  /*46c0*/  UIMAD UR15, UR6, UR30, UR15 ;  /* 0x0000001e060f72a4 */ /* 0x000ff6000f8e020f */
[----:B------:R-:W-:Y:S01]  /*46d0*/  @!UPT UIADD3 URZ, UPT, UPT, URZ, URZ, URZ ;  /* 0x000000fffffff290 */ /* 0x000fe2000fffe0ff */
.L_x_65:
[----:B------:R-:W2:Y:S01]  /*46e0*/  @!UP2 LDCU.128 UR8, c[0x0][0xc10] ;  /* 0x00018200ff08a7ac */ /* 0x000ea20008000c00 */
[C---:B------:R-:W-:Y:S02]  /*46f0*/  ISETP.NE.U32.AND P2, PT, R2.reuse, RZ, PT ;  /* 0x000000ff0200720c */ /* 0x040fe40003f45070 */
[----:B------:R-:W-:Y:S02]  /*4700*/  ISETP.NE.U32.AND P1, PT, R2, RZ, PT ;  /* 0x000000ff0200720c */ /* 0x000fe40003f25070 */
[C---:B------:R-:W-:Y:S02]  /*4710*/  ISETP.NE.AND.EX P2, PT, R3.reuse, RZ, PT, P2 ;  /* 0x000000ff0300720c */ /* 0x040fe40003f45320 */
[----:B------:R-:W-:Y:S01]  /*4720*/  ISETP.NE.AND.EX P1, PT, R3, RZ, PT, P1 ;  /* 0x000000ff0300720c */ /* 0x000fe20003f25310 */
[----:B------:R-:W4:Y:S01]  /*4730*/  @!UP2 LDCU UR5, c[0x0][0xc0c] ;  /* 0x00018180ff05a7ac */ /* 0x000f220008000800 */
[----:B------:R-:W-:Y:S02]  /*4740*/  USHF.L.U32 UR25, UR22, 0x6, URZ ;  /* 0x0000000616197899 */ /* 0x000fe400080006ff */
[----:B--2---:R-:W-:Y:S07]  /*4750*/  UIMAD.WIDE.U32 UR6, UR16, UR8, URZ ;  /* 0x00000008100672a5 */ /* 0x004fee000f8e00ff */
[----:B------:R-:W-:Y:S01]  /*4760*/  @!UP2 UMOV UR4, UR7 ;  /* 0x000000070004ac82 */ /* 0x000fe20008000000 */
[----:B----4-:R-:W-:Y:S02]  /*4770*/  @!UP2 UISETP.NE.AND UP0, UPT, UR5, 0x1, UPT ;  /* 0x000000010500a88c */ /* 0x010fe4000bf05270 */
[----:B------:R-:W-:Y:S02]  /*4780*/  @!UP2 USHF.R.U32.HI UR4, URZ, UR9, UR4 ;  /* 0x00000009ff04a299 */ /* 0x000fe40008011604 */
[----:B------:R-:W-:Y:S02]  /*4790*/  UIMAD.WIDE.U32 UR6, UR15, UR11, URZ ;  /* 0x0000000b0f0672a5 */ /* 0x000fe4000f8e00ff */
[----:B------:R-:W-:Y:S02]  /*47a0*/  @!UP2 USEL UR8, UR16, UR4, !UP0 ;  /* 0x000000041008a287 */ /* 0x000fe4000c000000 */
[----:B------:R-:W-:Y:S03]  /*47b0*/  @!UP2 UISETP.NE.AND UP0, UPT, UR10, 0x1, UPT ;  /* 0x000000010a00a88c */ /* 0x000fe6000bf05270 */
[----:B------:R-:W-:Y:S02]  /*47c0*/  @!UP2 UMOV UR6, UR7 ;  /* 0x000000070006ac82 */ /* 0x000fe40008000000 */
[----:B------:R-:W2:Y:S02]  /*47d0*/  @!UP2 LDCU UR4, c[0x0][0xc20] ;  /* 0x00018400ff04a7ac */ /* 0x000ea40008000800 */
[----:B--2---:R-:W-:Y:S04]  /*47e0*/  @!UP2 USHF.R.U32.HI UR6, URZ, UR4, UR6 ;  /* 0x00000004ff06a299 */ /* 0x004fe80008011606 */
[----:B------:R-:W-:Y:S04]  /*47f0*/  @!UP2 USEL UR6, UR15, UR6, !UP0 ;  /* 0x000000060f06a287 */ /* 0x000fe8000c000000 */
[----:B------:R-:W-:Y:S02]  /*4800*/  @!UP2 UIADD3 UR4, UPT, UPT, -UR8, UR6, URZ ;  /* 0x000000060804a290 */ /* 0x000fe4000fffe1ff */
[----:B------:R-:W-:Y:S02]  /*4810*/  @!UP2 UIADD3 UR6, UPT, UPT, UR8, -UR6, URZ ;  /* 0x800000060806a290 */ /* 0x000fe4000fffe0ff */
[----:B------:R-:W-:Y:S02]  /*4820*/  @!UP2 UIMAD UR16, UR4, UR5, UR16 ;  /* 0x000000050410a2a4 */ /* 0x000fe4000f8e0210 */
[----:B------:R-:W-:Y:S01]  /*4830*/  @!UP2 UIMAD UR15, UR6, UR10, UR15 ;  /* 0x0000000a060fa2a4 */ /* 0x000fe2000f8e020f */
[----:B------:R-:W-:Y:S11]  /*4840*/  BRA.U UP4, `(.L_x_66) ;  /* 0x0000000104107547 */ /* 0x000ff6000b800000 */
[----:B------:R-:W-:Y:S04]  /*4850*/  MOV R0, UR46 ;  /* 0x0000002e00007c02 */ /* 0x000fe80008000f00 */
[----:B------:R-:W-:Y:S04]  /*4860*/  SHF.L.U32 R15, R0, 0x1f, RZ ;  /* 0x0000001f000f7819 */ /* 0x000fe800000006ff */
[----:B------:R-:W2:Y:S02]  /*4870*/  SYNCS.PHASECHK.TRANS64.TRYWAIT P3, [UR24+0xb8], R15 ;  /* 0x0000b80fff0075a7 */ /* 0x000ea40008061118 */
[----:B--2---:R-:W-:Y:S05]  /*4880*/  @!P3 BRA `(.L_x_67) ;  /* 0x000000400018b947 */ /* 0x004fea0003800000 */
.L_x_66:
[----:B------:R-:W-:Y:S05]  /*4890*/  @!P2 BRA `(.L_x_68) ;  /* 0x000000000030a947 */ /* 0x000fea0003800000 */
[----:B------:R-:W-:Y:S01]  /*48a0*/  UPLOP3.LUT UP3, UPT, UPT, UPT, UP5, 0x80, 0x8 ;  /* 0x000000000008789c */ /* 0x000fe20003f6f050 */
[----:B------:R-:W-:Y:S01]  /*48b0*/  HFMA2 R90, -RZ, RZ, 0, 5.9604644775390625e-08 ;  /* 0x00000001ff5a7431 */ /* 0x000fe200000001ff */
[----:B------:R-:W4:Y:S04]  /*48c0*/  LDCU.64 UR4, c[0x0][0x358] ;  /* 0x00006b00ff0477ac */ /* 0x000f280008000a00 */
[----:B------:R-:W-:Y:S11]  /*48d0*/  PLOP3.LUT P2, PT, PT, PT, UP3, 0x80, 0x8 ;  /* 0x000000000008781c */ /* 0x000ff60003f4f038 */
[----:B------:R-:W-:Y:S02]  /*48e0*/  @!UPT UIADD3 URZ, UPT, UPT, URZ, URZ, URZ ;  /* 0x000000fffffff290 */ /* 0x000fe4000fffe0ff */
[----:B--2---:R-:W2:Y:S01]  /*48f0*/  @P2 LDC.64 R14, c[0x0][0x988] ;  /* 0x00026200ff0e2b82 */ /* 0x004ea20000000a00 */
[----:B------:R-:W-:Y:S04]  /*4900*/  @P2 IMAD R0, R17, R2, RZ ;  /* 0x0000000211002224 */ /* 0x000fe800078e02ff */
[----:B--2---:R-:W-:Y:S01]  /*4910*/  @P2 IMAD.WIDE R14, R0, 0x4, R14 ;  /* 0x00000004000e2825 */ /* 0x004fe200078e020e */
[----:B------:R-:W-:Y:S04]  /*4920*/  MOV R0, 0x1 ;  /* 0x0000000100007802 */ /* 0x000fe80000000f00 */
[----:B----45:R4:W5:Y:S01]  /*4930*/  @P2 LDG.E R41, desc[UR4][R14.64] ;  /* 0x000000040e292981 */ /* 0x030962000c1e1900 */
[----:B------:R-:W-:Y:S01]  /*4940*/  @!P2 PRMT R90, R0, 0x7610, R90 ;  /* 0x00007610005aa816 */ /* 0x000fe2000000005a */
[----:B----4-:R-:W2:Y:S06]  /*4950*/  @!P2 LDC R41, c[0x0][0x980] ;  /* 0x00026000ff29ab82 */ /* 0x010eac0000000800 */
.L_x_68:
[----:B--2--5:R-:W-:Y:S01]  /*4960*/  @!P1 FSETP.EQ.AND P2, PT, R41, RZ, PT ;  /* 0x000000ff2900920b */ /* 0x024fe20003f42000 */
[----:B------:R-:W-:Y:S01]  /*4970*/  @!UPT UIADD3 URZ, UPT, UPT, URZ, URZ, URZ ;  /* 0x000000fffffff290 */ /* 0x000fe2000fffe0ff */
[----:B------:R-:W-:Y:S11]  /*4980*/  @!P1 BRA `(.L_x_69) ;  /* 0x0000000000149947 */ /* 0x000ff60003800000 */
[----:B------:R-:W-:Y:S02]  /*4990*/  LOP3.LUT P1, RZ, R90, 0xff, RZ, 0xc0, !PT ;  /* 0x000000ff5aff7812 */ /* 0x000fe4000782c0ff */
[----:B------:R-:W-:Y:S04]  /*49a0*/  PLOP3.LUT P2, PT, PT, PT, UP3, 0x80, 0x8 ;  /* 0x000000000008781c */ /* 0x000fe80003f4f038 */
[----:B------:R-:W-:Y:S07]  /*49b0*/  PLOP3.LUT P2, PT, P2, PT, PT, 0x8, 0x80 ;  /* 0x000000000080781c */ /* 0x000fee000174e170 */
[----:B------:R-:W-:Y:S11]  /*49c0*/  @P1 FSETP.EQ.AND P2, PT, R41, RZ, PT ;  /* 0x000000ff2900120b */ /* 0x000ff60003f42000 */
[----:B------:R-:W-:Y:S02]  /*49d0*/  @!UPT UIADD3 URZ, UPT, UPT, URZ, URZ, URZ ;  /* 0x000000fffffff290 */ /* 0x000fe4000fffe0ff */
.L_x_69:
[----:B------:R-:W-:Y:S01]  /*49e0*/  ULEA UR7, UR23, UR24, 0x3 ;  /* 0x0000001817077291 */ /* 0x000fe2000f8e18ff */
[----:B------:R-:W-:Y:S01]  /*49f0*/  SHF.L.U32 R15, R11, 0x1f, RZ ;  /* 0x0000001f0b0f7819 */ /* 0x000fe200000006ff */
[----:B------:R-:W-:Y:S02]  /*4a00*/  USHF.L.U32 UR11, UR50, 0x7, URZ ;  /* 0x00000007320b7899 */ /* 0x000fe400080006ff */
[----:B------:R-:W-:Y:S02]  /*4a10*/  UISETP.NE.AND UP0, UPT, UR32, 0x1, UPT ;  /* 0x000000012000788c */ /* 0x000fe4000bf05270 */
[----:B------:R-:W-:Y:S01]  /*4a20*/  UIMAD.WIDE.U32 UR4, UR11, UR33, URZ ;  /* 0x000000210b0472a5 */ /* 0x000fe2000f8e00ff */
[----:B------:R-:W-:Y:S02]  /*4a30*/  ELECT P3, URZ, PT ;  /* 0x0000000000ff782f */ /* 0x000fe40003860000 */
[----:B------:R-:W2:Y:S02]  /*4a40*/  SYNCS.PHASECHK.TRANS64.TRYWAIT P1, [UR7+0x98], R15 ;  /* 0x0000980fff0075a7 */ /* 0x000ea40008021107 */
[----:B------:R-:W-:Y:S02]  /*4a50*/  PLOP3.LUT P2, PT, P2, P3, PT, 0xf2, 0x2f ;  /* 0x00000000002f781c */ /* 0x000fe40001747e72 */
[----:B------:R-:W-:Y:S02]  /*4a60*/  UMOV UR4, UR5 ;  /* 0x0000000500047c82 */ /* 0x000fe40008000000 */
[----:B------:R-:W-:Y:S04]  /*4a70*/  USHF.R.U32.HI UR4, URZ, UR34, UR4 ;  /* 0x00000022ff047299 */ /* 0x000fe80008011604 */
[----:B------:R-:W-:Y:S02]  /*4a80*/  USEL UR12, UR11, UR4, !UP0 ;  /* 0x000000040b0c7287 */ /* 0x000fe4000c000000 */
[----:B------:R-:W-:Y:S02]  /*4a90*/  UISETP.NE.AND UP0, UPT, UR35, 0x1, UPT ;  /* 0x000000012300788c */ /* 0x000fe4000bf05270 */
[----:B------:R-:W-:Y:S02]  /*4aa0*/  UIMAD.WIDE.U32 UR4, UR12, UR40, URZ ;  /* 0x000000280c0472a5 */ /* 0x000fe4000f8e00ff */
[----:B------:R-:W-:Y:S01]  /*4ab0*/  UIADD3 UR6, UPT, UPT, -UR12, URZ, URZ ;  /* 0x000000ff0c067290 */ /* 0x000fe2000fffe1ff */
[----:B------:R-:W-:Y:S03]  /*4ac0*/  @!P2 IMAD.MOV.U32 R0, RZ, 0x20, RZ ;  /* 0x00000020ff00a824 */ /* 0x000fe600078e00ff */
[----:B------:R-:W-:Y:S01]  /*4ad0*/  UIMAD UR11, UR32, UR6, UR11 ;  /* 0x00000006200b72a4 */ /* 0x000fe2000f8e020b */
[----:B------:R-:W-:Y:S01]  /*4ae0*/  @!P2 IMAD.MOV.U32 R0, RZ, 0x400, R0 ;  /* 0x00000400ff00a824 */ /* 0x000fe200078e0000 */
[----:B------:R-:W-:Y:S02]  /*4af0*/  UMOV UR4, UR5 ;  /* 0x0000000500047c82 */ /* 0x000fe40008000000 */
[----:B------:R-:W-:Y:S04]  /*4b00*/  USHF.R.U32.HI UR4, URZ, UR41, UR4 ;  /* 0x00000029ff047299 */ /* 0x000fe80008011604 */
[----:B------:R-:W-:Y:S02]  /*4b10*/  USEL UR13, UR12, UR4, !UP0 ;  /* 0x000000040c0d7287 */ /* 0x000fe4000c000000 */
[----:B------:R-:W-:Y:S02]  /*4b20*/  UISETP.NE.AND UP0, UPT, UR42, 0x1, UPT ;  /* 0x000000012a00788c */ /* 0x000fe4000bf05270 */
[----:B------:R-:W-:Y:S07]  /*4b30*/  UIMAD.WIDE.U32 UR4, UR13, UR43, URZ ;  /* 0x0000002b0d0472a5 */ /* 0x000fee000f8e00ff */
[----:B------:R-:W-:Y:S02]  /*4b40*/  UMOV UR4, UR5 ;  /* 0x0000000500047c82 */ /* 0x000fe40008000000 */
[----:B-1----:R-:W-:Y:S04]  /*4b50*/  USHF.R.U32.HI UR4, URZ, UR48, UR4 ;  /* 0x00000030ff047299 */ /* 0x002fe80008011604 */
[----:B------:R-:W-:Y:S02]  /*4b60*/  USEL UR14, UR13, UR4, !UP0 ;  /* 0x000000040d0e7287 */ /* 0x000fe4000c000000 */
[----:B------:R-:W-:Y:S02]  /*4b70*/  UIADD3 UR4, UPT, UPT, -UR13, URZ, URZ ;  /* 0x000000ff0d047290 */ /* 0x000fe4000fffe1ff */
[----:B------:R-:W-:Y:S02]  /*4b80*/  UIADD3 UR5, UPT, UPT, -UR14, URZ, URZ ;  /* 0x000000ff0e057290 */ /* 0x000fe4000fffe1ff */
[----:B------:R-:W-:Y:S02]  /*4b90*/  UIMAD UR12, UR35, UR4, UR12 ;  /* 0x00000004230c72a4 */ /* 0x000fe4000f8e020c */
[----:B------:R-:W-:Y:S01]  /*4ba0*/  UIMAD UR13, UR42, UR5, UR13 ;  /* 0x000000052a0d72a4 */ /* 0x000fe2000f8e020d */
[----:B--2---:R-:W-:Y:S11]  /*4bb0*/  @!P1 BRA `(.L_x_70) ;  /* 0x0000003c00649947 */ /* 0x004ff60003800000 */
.L_x_146:
[----:B------:R-:W2:Y:S01]  /*4bc0*/  S2UR UR49, SR_CgaCtaId ;  /* 0x00000000003179c3 */ /* 0x000ea20000008800 */
[----:B------:R-:W-:Y:S01]  /*4bd0*/  @!P2 R2UR UR4, R0 ;  /* 0x000000000004a2ca */ /* 0x000fe200000e0000 */
[----:B------:R-:W-:Y:S01]  /*4be0*/  VOTEU.ALL UP0, P2 ;  /* 0x0000000000ff7886 */ /* 0x000fe20001000000 */
[----:B-1----:R-:W-:Y:S02]  /*4bf0*/  @!P2 IADD3 R8, P1, PT, R12, 0x680, RZ ;  /* 0x000006800c08a810 */ /* 0x002fe40007f3e0ff */
[----:B------:R-:W-:Y:S02]  /*4c00*/  @P0 SHF.R.U32.HI R17, RZ, 0x10, R5 ;  /* 0x00000010ff110819 */ /* 0x000fe40000011605 */
[----:B------:R-:W-:Y:S01]  /*4c10*/  @!P2 R2UR UR6, R8 ;  /* 0x000000000806a2ca */ /* 0x000fe200000e0000 */
[----:B------:R-:W-:Y:S01]  /*4c20*/  @!P2 IMAD.X R0, RZ, RZ, R13, P1 ;  /* 0x000000ffff00a224 */ /* 0x000fe200008e060d */
[----:B------:R-:W-:Y:S04]  /*4c30*/  @!UP0 ULEA UR5, UR23, UR24, 0xd ;  /* 0x0000001817058291 */ /* 0x000fe8000f8e68ff */
[----:B------:R-:W-:Y:S02]  /*4c40*/  @!UP0 UIADD3 UR8, UPT, UPT, UR5, 0x200, URZ ;  /* 0x0000020005088890 */ /* 0x000fe4000fffe0ff */
[----:B------:R-:W-:Y:S01]  /*4c50*/  @!UP0 UPRMT UR22, UR4, 0x5410, URZ ;  /* 0x0000541004168896 */ /* 0x000fe200080000ff */
[----:B------:R-:W-:Y:S01]  /*4c60*/  @!P2 R2UR UR4, R0 ;  /* 0x000000000004a2ca */ /* 0x000fe200000e0000 */
[----:B------:R-:W-:Y:S01]  /*4c70*/  UIADD3 UR5, UPT, UPT, UR23, 0x1, URZ ;  /* 0x0000000117057890 */ /* 0x000fe2000fffe0ff */
[----:B------:R-:W-:Y:S02]  /*4c80*/  @!P2 IMAD.MOV.U32 R0, RZ, RZ, 0x2000 ;  /* 0x00002000ff00a424 */ /* 0x000fe400078e00ff */
[----:B------:R-:W-:Y:S01]  /*4c90*/  IMAD.U32 R18, RZ, RZ, UR6 ;  /* 0x00000006ff127e24 */ /* 0x000fe2000f8e00ff */
[----:B------:R-:W-:Y:S04]  /*4ca0*/  UISETP.NE.AND UP0, UPT, UR5, 0x3, UPT ;  /* 0x000000030500788c */ /* 0x000fe8000bf05270 */
[----:B------:R-:W-:Y:S01]  /*4cb0*/  @!P2 R2UR UR20, R18 ;  /* 0x000000001214a2ca */ /* 0x000fe200000e0000 */
[----:B------:R-:W-:Y:S02]  /*4cc0*/  USEL UR5, UR5, URZ, UP0 ;  /* 0x000000ff05057287 */ /* 0x000fe40008000000 */
[----:B------:R-:W-:Y:S01]  /*4cd0*/  USEL UR23, URZ, 0x1, UP0 ;  /* 0x00000001ff177887 */ /* 0x000fe20008000000 */
[----:B------:R-:W-:Y:S01]  /*4ce0*/  IMAD.U32 R19, RZ, RZ, UR4 ;  /* 0x00000004ff137e24 */ /* 0x000fe2000f8e00ff */
[----:B------:R-:W-:Y:S01]  /*4cf0*/  UIADD3 UR4, UPT, UPT, UR7, 0x80, URZ ;  /* 0x0000008007047890 */ /* 0x000fe2000fffe0ff */
[----:B------:R-:W-:Y:S03]  /*4d00*/  VOTEU.ALL UP0, P2 ;  /* 0x0000000000ff7886 */ /* 0x000fe60001000000 */
[----:B------:R-:W-:Y:S01]  /*4d10*/  @!P2 R2UR UR21, R19 ;  /* 0x000000001315a2ca */ /* 0x000fe200000e0000 */
[----:B--2---:R-:W-:Y:S01]  /*4d20*/  UPRMT UR6, UR49, 0x654, UR4 ;  /* 0x0000065431067896 */ /* 0x004fe20008000004 */
[----:B------:R-:W-:Y:S01]  /*4d30*/  LOP3.LUT R11, R11, UR23, RZ, 0x3c, !PT ;  /* 0x000000170b0b7c12 */ /* 0x000fe2000f8e3cff */
[----:B------:R-:W-:Y:S01]  /*4d40*/  @!UP0 UMOV UR9, UR4 ;  /* 0x0000000400098c82 */ /* 0x000fe20008000000 */
[----:B------:R-:W-:Y:S01]  /*4d50*/  @!UP0 UMOV UR10, UR25 ;  /* 0x00000019000a8c82 */ /* 0x000fe20008000000 */
[----:B------:R-:W-:Y:S01]  /*4d60*/  ULEA UR4, UR5, UR24, 0x3 ;  /* 0x0000001805047291 */ /* 0x000fe2000f8e18ff */
[----:B------:R-:W-:Y:S07]  /*4d70*/  SHF.L.U32 R14, R11, 0x1f, RZ ;  /* 0x0000001f0b0e7819 */ /* 0x000fee00000006ff */
[----:B------:R1:W-:Y:S01]  /*4d80*/  @!UP0 UTMALDG.5D.IM2COL [UR8], [UR20], UR22 ;  /* 0x00000008140083b4 */ /* 0x0003e20008060016 */
[----:B------:R1:W-:Y:S01]  /*4d90*/  @!P2 SYNCS.ARRIVE.TRANS64.RED.A0TR RZ, [UR7+0x80], R0 ;  /* 0x00008000ffffa9a7 */ /* 0x0003e20008300407 */
[----:B------:R-:W-:Y:S01]  /*4da0*/  SYNCS.ARRIVE.TRANS64.RED.A1T0 RZ, [UR6], RZ ;  /* 0x000000ffffff79a7 */ /* 0x000fe20008100406 */
[----:B------:R-:W2:Y:S02]  /*4db0*/  SYNCS.PHASECHK.TRANS64.TRYWAIT P1, [UR4+0x98], R14 ;  /* 0x0000980eff0075a7 */ /* 0x000ea40008021104 */
[----:B-12---:R-:W-:Y:S05]  /*4dc0*/  @!P1 BRA `(.L_x_71) ;  /* 0x0000003800f89947 */ /* 0x006fea0003800000 */
.L_x_148:
[----:B------:R-:W2:Y:S01]  /*4dd0*/  S2UR UR21, SR_CgaCtaId ;  /* 0x00000000001579c3 */ /* 0x000ea20000008800 */
[----:B------:R-:W-:Y:S01]  /*4de0*/  UIADD3 UR6, UPT, UPT, UR5, 0x1, URZ ;  /* 0x0000000105067890 */ /* 0x000fe2000fffe0ff */
[----:B------:R-:W-:Y:S01]  /*4df0*/  @!P2 IMAD.MOV.U32 R0, RZ, 0x20, RZ ;  /* 0x00000020ff00a824 */ /* 0x000fe200078e00ff */
[----:B------:R-:W-:Y:S01]  /*4e00*/  UIADD3 UR22, UPT, UPT, UR15, UR45, URZ ;  /* 0x0000002d0f167290 */ /* 0x000fe2000fffe0ff */
[----:B------:R-:W-:Y:S01]  /*4e10*/  @!P2 IADD3 R4, P1, PT, R12, 0x680, RZ ;  /* 0x000006800c04a810 */ /* 0x000fe20007f3e0ff */
[----:B------:R-:W-:Y:S01]  /*4e20*/  UISETP.NE.AND UP0, UPT, UR6, 0x3, UPT ;  /* 0x000000030600788c */ /* 0x000fe2000bf05270 */
[----:B------:R-:W-:Y:S01]  /*4e30*/  @!P2 IMAD.MOV.U32 R0, RZ, 0x400, R0 ;  /* 0x00000400ff00a824 */ /* 0x000fe200078e0000 */
[----:B------:R-:W-:Y:S01]  /*4e40*/  LOP3.LUT R10, R10, 0x1, RZ, 0x3c, !PT ;  /* 0x000000010a0a7812 */ /* 0x000fe200078e3cff */
[----:B------:R-:W-:Y:S02]  /*4e50*/  UIADD3 UR50, UPT, UPT, UR16, UR44, URZ ;  /* 0x0000002c10327290 */ /* 0x000fe4000fffe0ff */
[----:B------:R-:W-:Y:S01]  /*4e60*/  USEL UR23, UR6, URZ, UP0 ;  /* 0x000000ff06177287 */ /* 0x000fe20008000000 */
[----:B------:R-:W-:Y:S01]  /*4e70*/  @!P2 R2UR UR6, R0 ;  /* 0x000000000006a2ca */ /* 0x000fe200000e0000 */
[----:B------:R-:W-:Y:S01]  /*4e80*/  @!P2 IMAD.X R0, RZ, RZ, R13, P1 ;  /* 0x000000ffff00a224 */ /* 0x000fe200008e060d */
[----:B------:R-:W-:Y:S01]  /*4e90*/  PLOP3.LUT P0, PT, PT, PT, UP0, 0x80, 0x8 ;  /* 0x000000000008781c */ /* 0x000fe20003f0f008 */
[----:B------:R-:W-:Y:S01]  /*4ea0*/  UPLOP3.LUT UP4, UPT, UPT, UPT, UPT, 0x80, 0x8 ;  /* 0x000000000008789c */ /* 0x000fe20003f8f070 */
[----:B------:R-:W-:Y:S05]  /*4eb0*/  VOTEU.ALL UP0, P2 ;  /* 0x0000000000ff7886 */ /* 0x000fea0001000000 */
[----:B------:R-:W-:Y:S02]  /*4ec0*/  @!UP0 ULEA UR5, UR5, UR24, 0xd ;  /* 0x0000001805058291 */ /* 0x000fe4000f8e68ff */
[----:B------:R-:W-:Y:S02]  /*4ed0*/  @!UP0 UIADD3 UR10, UPT, UPT, UR25, 0x20, URZ ;  /* 0x00000020190a8890 */ /* 0x000fe4000fffe0ff */
[----:B------:R-:W-:Y:S02]  /*4ee0*/  @!UP0 UIADD3 UR8, UPT, UPT, UR5, 0x200, URZ ;  /* 0x0000020005088890 */ /* 0x000fe4000fffe0ff */
[----:B------:R-:W-:Y:S01]  /*4ef0*/  @!UP0 UPRMT UR20, UR6, 0x5410, URZ ;  /* 0x0000541006148896 */ /* 0x000fe200080000ff */
[----:B------:R-:W-:Y:S01]  /*4f00*/  @!P2 R2UR UR6, R4 ;  /* 0x000000000406a2ca */ /* 0x000fe200000e0000 */
[----:B------:R-:W-:Y:S01]  /*4f10*/  VOTEU.ALL UP0, P2 ;  /* 0x0000000000ff7886 */ /* 0x000fe20001000000 */
[----:B------:R-:W-:Y:S02]  /*4f20*/  @!P2 R2UR UR5, R0 ;  /* 0x000000000005a2ca */ /* 0x000fe400000e0000 */
[----:B------:R-:W-:Y:S04]  /*4f30*/  SEL R0, RZ, 0x1, P0 ;  /* 0x00000001ff007807 */ /* 0x000fe80000000000 */
[----:B------:R-:W-:Y:S05]  /*4f40*/  LOP3.LUT R11, R11, R0, RZ, 0x3c, !PT ;  /* 0x000000000b0b7212 */ /* 0x000fea00078e3cff */
[----:B------:R-:W-:Y:S02]  /*4f50*/  IMAD.U32 R4, RZ, RZ, UR6 ;  /* 0x00000006ff047e24 */ /* 0x000fe4000f8e00ff */
[----:B-1----:R-:W-:Y:S01]  /*4f60*/  IMAD.U32 R5, RZ, RZ, UR5 ;  /* 0x00000005ff057e24 */ /* 0x002fe2000f8e00ff */
[----:B------:R-:W-:Y:S02]  /*4f70*/  UIADD3 UR5, UPT, UPT, UR4, 0x80, URZ ;  /* 0x0000008004057890 */ /* 0x000fe4000fffe0ff */
[----:B------:R-:W-:Y:S02]  /*4f80*/  @!P2 R2UR UR6, R4 ;  /* 0x000000000406a2ca */ /* 0x000fe400000e0000 */
[----:B------:R-:W-:Y:S03]  /*4f90*/  @!P2 R2UR UR7, R5 ;  /* 0x000000000507a2ca */ /* 0x000fe600000e0000 */
[----:B------:R-:W-:Y:S01]  /*4fa0*/  @!UP0 UMOV UR9, UR5 ;  /* 0x0000000500098c82 */ /* 0x000fe20008000000 */
[----:B--2---:R-:W-:Y:S09]  /*4fb0*/  UPRMT UR5, UR21, 0x654, UR5 ;  /* 0x0000065415057896 */ /* 0x004ff20008000005 */
[----:B------:R2:W-:Y:S01]  /*4fc0*/  @!UP0 UTMALDG.5D.IM2COL [UR8], [UR6], UR20 ;  /* 0x00000008060083b4 */ /* 0x0005e20008060014 */
[----:B------:R2:W-:Y:S01]  /*4fd0*/  @!P2 SYNCS.ARRIVE.TRANS64.RED.A0TR RZ, [UR4+0x80], R9 ;  /* 0x00008009ffffa9a7 */ /* 0x0005e20008300404 */
[----:B------:R-:W-:Y:S01]  /*4fe0*/  SYNCS.ARRIVE.TRANS64.RED.A1T0 RZ, [UR5], RZ ;  /* 0x000000ffffff79a7 */ /* 0x000fe20008100405 */
[----:B------:R-:W-:Y:S05]  /*4ff0*/  BRA.U UP1, `(.L_x_72) ;  /* 0xfffffff101a47547 */ /* 0x000fea000b83ffff */
[----:B------:R-:W-:Y:S01]  /*5000*/  UIADD3 UR5, UPT, UPT, UR24, 0x98, URZ ;  /* 0x0000009818057890 */ /* 0x000fe2000fffe0ff */
[----:B------:R-:W-:-:S03]  /*5010*/  SHF.L.U32 R3, R11, 0x1f, RZ ;  /* 0x0000001f0b037819 */ /* 0x000fc600000006ff */
[----:B------:R-:W-:-:S09]  /*5020*/  ULEA UR4, UR23, UR5, 0x3 ;  /* 0x0000000517047291 */ /* 0x000fd2000f8e18ff */
[----:B------:R-:W1:Y:S02]  /*5030*/  SYNCS.PHASECHK.TRANS64.TRYWAIT P0, [UR4], R3 ;  /* 0x00000003ff0075a7 */ /* 0x000e640008001104 */
[----:B-1----:R-:W-:Y:S05]  /*5040*/  @!P0 BRA `(.L_x_73) ;  /* 0x0000003800708947 */ /* 0x002fea0003800000 */
.L_x_150:
[----:B------:R-:W-:-:S04]  /*5050*/  UIADD3 UR4, UPT, UPT, UR23, 0x1, URZ ;  /* 0x0000000117047890 */ /* 0x000fc8000fffe0ff */
[----:B------:R-:W-:-:S04]  /*5060*/  UISETP.NE.AND UP0, UPT, UR4, 0x3, UPT ;  /* 0x000000030400788c */ /* 0x000fc8000bf05270 */
[----:B------:R-:W-:Y:S02]  /*5070*/  USEL UR4, UR4, URZ, UP0 ;  /* 0x000000ff04047287 */ /* 0x000fe40008000000 */
[----:B------:R-:W-:-:S04]  /*5080*/  PLOP3.LUT P0, PT, PT, PT, UP0, 0x80, 0x8 ;  /* 0x000000000008781c */ /* 0x000fc80003f0f008 */
[----:B------:R-:W-:Y:S01]  /*5090*/  SEL R2, RZ, 0x1, P0 ;  /* 0x00000001ff027807 */ /* 0x000fe20000000000 */
[----:B-1----:R-:W-:-:S03]  /*50a0*/  IMAD.U32 R0, RZ, RZ, UR4 ;  /* 0x00000004ff007e24 */ /* 0x002fc6000f8e00ff */
[----:B------:R-:W-:Y:S01]  /*50b0*/  LOP3.LUT R11, R11, R2, RZ, 0x3c, !PT ;  /* 0x000000020b0b7212 */ /* 0x000fe200078e3cff */
[C---:B------:R-:W-:Y:S01]  /*50c0*/  VIADD R4, R0.reuse, 0x1 ;  /* 0x0000000100047836 */ /* 0x040fe20000000000 */
[----:B------:R-:W-:Y:S02]  /*50d0*/  LEA R2, R0, UR5, 0x3 ;  /* 0x0000000500027c11 */ /* 0x000fe4000f8e18ff */
[----:B------:R-:W-:Y:S02]  /*50e0*/  SHF.L.U32 R3, R11, 0x1f, RZ ;  /* 0x0000001f0b037819 */ /* 0x000fe400000006ff */
[----:B------:R-:W-:Y:S02]  /*50f0*/  ISETP.NE.AND P0, PT, R4, 0x3, PT ;  /* 0x000000030400780c */ /* 0x000fe40003f05270 */
[----:B------:R-:W1:Y:S02]  /*5100*/  SYNCS.PHASECHK.TRANS64.TRYWAIT P1, [R2+URZ], R3 ;  /* 0x00000003020075a7 */ /* 0x000e6400080211ff */
[----:B------:R-:W-:-:S02]  /*5110*/  SEL R0, RZ, 0x1, P0 ;  /* 0x00000001ff007807 */ /* 0x000fc40000000000 */
[----:B------:R-:W-:Y:S02]  /*5120*/  SEL R4, R4, RZ, P0 ;  /* 0x000000ff04047207 */ /* 0x000fe40000000000 */
[----:B------:R-:W-:Y:S01]  /*5130*/  LOP3.LUT R0, R11, R0, RZ, 0x3c, !PT ;  /* 0x000000000b007212 */ /* 0x000fe200078e3cff */
[----:B-1----:R-:W-:Y:S06]  /*5140*/  @!P1 BRA `(.L_x_74) ;  /* 0x0000003800489947 */ /* 0x002fec0003800000 */
.L_x_151:
[----:B------:R-:W-:Y:S02]  /*5150*/  LEA R4, R4, UR5, 0x3 ;  /* 0x0000000504047c11 */ /* 0x000fe4000f8e18ff */
[----:B-1----:R-:W-:-:S07]  /*5160*/  SHF.L.U32 R3, R0, 0x1f, RZ ;  /* 0x0000001f00037819 */ /* 0x002fce00000006ff */
.L_x_75:
[----:B-1----:R1:W4:Y:S02]  /*5170*/  SYNCS.PHASECHK.TRANS64.TRYWAIT P0, [R4+URZ], R3 ;  /* 0x00000003040075a7 */ /* 0x00232400080011ff */
[----:B----4-:R-:W-:Y:S05]  /*5180*/  @!P0 NANOSLEEP.SYNCS 0x989680 ;  /* 0x009896800000895d */ /* 0x010fea0003900000 */
[----:B------:R-:W4:Y:S02]  /*5190*/  @!P0 SYNCS.PHASECHK.TRANS64 P0, [R4+URZ], R3 ;  /* 0x00000003040085a7 */ /* 0x000f2400080010ff */
[----:B--234-:R-:W-:Y:S05]  /*51a0*/  @P0 EXIT ;  /* 0x000000000000094d */ /* 0x01cfea0003800000 */
[----:B------:R-:W-:Y:S05]  /*51b0*/  BRA `(.L_x_75) ;  /* 0xfffffffc00ec7947 */ /* 0x000fea000383ffff */
.L_x_63:
[----:B------:R-:W-:-:S06]  /*51c0*/  UISETP.GE.AND UP0, UPT, UR15, 0x4, UPT ;  /* 0x000000040f00788c */ /* 0x000fcc000bf06270 */
[----:B------:R-:W-:-:S13]  /*51d0*/  PLOP3.LUT P0, PT, PT, PT, UP0, 0x80, 0x8 ;  /* 0x000000000008781c */ /* 0x000fda0003f0f008 */
[----:B-1----:R-:W-:Y:S05]  /*51e0*/  @!P0 EXIT ;  /* 0x000000000000894d */ /* 0x002fea0003800000 */
[----:B------:R-:W1:Y:S08]  /*51f0*/  S2UR UR4, SR_CgaCtaId ;  /* 0x00000000000479c3 */ /* 0x000e700000008800 */
[----:B------:R-:W-:Y:S01]  /*5200*/  BAR.SYNC.DEFER_BLOCKING 0x6, 0xa0 ;  /* 0x0182800000007b1d */ /* 0x000fe20000010000 */
[C---:B------:R-:W-:Y:S01]  /*5210*/  IMAD.SHL.U32 R0, R99.reuse, 0x20, RZ ;  /* 0x0000002063007824 */ /* 0x040fe200078e00ff */
[C---:B------:R-:W-:Y:S01]  /*5220*/  LOP3.LUT R104, R99.reuse, 0x2, RZ, 0xc0, !PT ;  /* 0x0000000263687812 */ /* 0x040fe200078ec0ff */
[C---:B------:R-:W-:Y:S01]  /*5230*/  IMAD.SHL.U32 R107, R99.reuse, 0x4, RZ ;  /* 0x00000004636b7824 */ /* 0x040fe200078e00ff */
[C---:B------:R-:W-:Y:S01]  /*5240*/  LOP3.LUT R89, R99.reuse, 0x60, RZ, 0xc0, !PT ;  /* 0x0000006063597812 */ /* 0x040fe200078ec0ff */
[----:B------:R-:W-:Y:S01]  /*5250*/  IMAD.U32 R37, R99, 0x10000, RZ ;  /* 0x0001000063257824 */ /* 0x000fe200078e00ff */
[----:B------:R-:W-:-:S02]  /*5260*/  UMOV UR49, 0x400 ;  /* 0x0000040000317882 */ /* 0x000fc40000000000 */
[----:B------:R-:W2:Y:S01]  /*5270*/  LDC.64 R76, c[0x0][0x988] ;  /* 0x00026200ff4c7b82 */ /* 0x000ea20000000a00 */
[----:B------:R-:W-:Y:S01]  /*5280*/  LOP3.LUT R6, R0, 0xc0, RZ, 0xc0, !PT ;  /* 0x000000c000067812 */ /* 0x000fe200078ec0ff */
[----:B------:R-:W-:Y:S01]  /*5290*/  HFMA2 R46, -RZ, RZ, 0, 0 ;  /* 0x00000000ff2e7431 */ /* 0x000fe200000001ff */
[----:B------:R-:W-:Y:S01]  /*52a0*/  LOP3.LUT R99, R99, 0x4, RZ, 0xc0, !PT ;  /* 0x0000000463637812 */ /* 0x000fe200078ec0ff */
[----:B------:R-:W-:Y:S01]  /*52b0*/  IMAD.MOV.U32 R88, RZ, RZ, 0x1 ;  /* 0x00000001ff587424 */ /* 0x000fe200078e00ff */
[----:B------:R-:W-:Y:S01]  /*52c0*/  LOP3.LUT R107, R6, 0x18, R107, 0xf8, !PT ;  /* 0x00000018066b7812 */ /* 0x000fe200078ef86b */
[----:B------:R-:W-:Y:S01]  /*52d0*/  IMAD.MOV.U32 R36, RZ, RZ, RZ ;  /* 0x000000ffff247224 */ /* 0x000fe200078e00ff */
[----:B------:R-:W-:Y:S01]  /*52e0*/  IADD3 R106, PT, PT, -R99, 0x2, RZ ;  /* 0x00000002636a7810 */ /* 0x000fe20007ffe1ff */
[----:B------:R-:W3:Y:S01]  /*52f0*/  LDC.64 R78, c[0x0][0x990] ;  /* 0x00026400ff4e7b82 */ /* 0x000ee20000000a00 */
[----:B------:R-:W-:Y:S02]  /*5300*/  LOP3.LUT R107, R107, 0xf20, R0, 0xf8, !PT ;  /* 0x00000f206b6b7812 */ /* 0x000fe400078ef800 */
[----:B------:R-:W-:-:S02]  /*5310*/  CS2R R86, SRZ ;  /* 0x0000000000567805 */ /* 0x000fc4000001ff00 */
[----:B------:R-:W-:Y:S01]  /*5320*/  LOP3.LUT R37, R37, 0x600000, RZ, 0xc0, !PT ;  /* 0x0060000025257812 */ /* 0x000fe200078ec0ff */
[----:B------:R-:W-:Y:S01]  /*5330*/  IMAD.MOV R104, RZ, RZ, -R104 ;  /* 0x000000ffff687224 */ /* 0x000fe200078e0a68 */
[----:B------:R-:W-:Y:S01]  /*5340*/  IADD3 R99, PT, PT, -R99, RZ, RZ ;  /* 0x000000ff63637210 */ /* 0x000fe20007ffe1ff */
[----:B------:R-:W-:Y:S01]  /*5350*/  IMAD.SHL.U32 R106, R106, 0x10, RZ ;  /* 0x000000106a6a7824 */ /* 0x000fe200078e00ff */
[----:B------:R-:W4:Y:S01]  /*5360*/  LDCU UR54, c[0x0][0x370] ;  /* 0x00006e00ff3677ac */ /* 0x000f220008000800 */
[----:B-1----:R-:W-:Y:S01]  /*5370*/  ULEA UR49, UR4, UR49, 0x18 ;  /* 0x0000003104317291 */ /* 0x002fe2000f8ec0ff */
[----:B------:R-:W1:Y:S01]  /*5380*/  LDCU.64 UR4, c[0x0][0x9a8] ;  /* 0x00013500ff0477ac */ /* 0x000e620008000a00 */
[----:B------:R-:W2:Y:S07]  /*5390*/  LDCU UR48, c[0x0][0xc0c] ;  /* 0x00018180ff3077ac */ /* 0x000eae0008000800 */
[----:B------:R-:W4:Y:S01]  /*53a0*/  LDS R2, [UR49+0x110] ;  /* 0x00011031ff027984 */ /* 0x000f220008000800 */
[----:B------:R-:W2:Y:S01]  /*53b0*/  LDCU UR38, c[0x0][0xc30] ;  /* 0x00018600ff2677ac */ /* 0x000ea20008000800 */
[----:B------:R-:W2:Y:S01]  /*53c0*/  LDCU.64 UR62, c[0x0][0x988] ;  /* 0x00013100ff3e77ac */ /* 0x000ea20008000a00 */
[----:B------:R-:W2:Y:S01]  /*53d0*/  LDCU.64 UR46, c[0x0][0xc28] ;  /* 0x00018500ff2e77ac */ /* 0x000ea20008000a00 */
[----:B-1----:R-:W-:Y:S01]  /*53e0*/  IMAD.U32 R93, RZ, RZ, UR4 ;  /* 0x00000004ff5d7e24 */ /* 0x002fe2000f8e00ff */
[----:B------:R-:W-:Y:S01]  /*53f0*/  MOV R92, UR5 ;  /* 0x00000005005c7c02 */ /* 0x000fe20008000f00 */
[----:B------:R-:W1:Y:S01]  /*5400*/  LDCU.128 UR4, c[0x0][0xb80] ;  /* 0x00017000ff0477ac */ /* 0x000e620008000c00 */
[----:B------:R-:W2:Y:S01]  /*5410*/  LDCU.64 UR60, c[0x0][0x9b0] ;  /* 0x00013600ff3c77ac */ /* 0x000ea20008000a00 */
[----:B------:R-:W2:Y:S01]  /*5420*/  LDCU.128 UR56, c[0x0][0xc10] ;  /* 0x00018200ff3877ac */ /* 0x000ea20008000c00 */
[----:B------:R-:W2:Y:S01]  /*5430*/  LDCU UR53, c[0x0][0x374] ;  /* 0x00006e80ff3577ac */ /* 0x000ea20008000800 */
[----:B------:R-:W-:Y:S01]  /*5440*/  UMOV UR51, URZ ;  /* 0x000000ff00337c82 */ /* 0x000fe20008000000 */
[----:B------:R-:W-:Y:S01]  /*5450*/  UMOV UR52, URZ ;  /* 0x000000ff00347c82 */ /* 0x000fe20008000000 */
[----:B-1----:R-:W-:Y:S01]  /*5460*/  IMAD.U32 R97, RZ, RZ, UR4 ;  /* 0x00000004ff617e24 */ /* 0x002fe2000f8e00ff */
[----:B------:R-:W-:Y:S01]  /*5470*/  UIADD3 UR4, UPT, UPT, UR49, 0x200, URZ ;  /* 0x0000020031047890 */ /* 0x000fe2000fffe0ff */
[----:B------:R-:W-:Y:S01]  /*5480*/  IMAD.U32 R96, RZ, RZ, UR5 ;  /* 0x00000005ff607e24 */ /* 0x000fe2000f8e00ff */
[----:B------:R-:W-:Y:S01]  /*5490*/  MOV R95, UR6 ;  /* 0x00000006005f7c02 */ /* 0x000fe20008000f00 */
[----:B------:R-:W-:-:S03]  /*54a0*/  IMAD.U32 R94, RZ, RZ, UR7 ;  /* 0x00000007ff5e7e24 */ /* 0x000fc6000f8e00ff */
[----:B------:R-:W-:Y:S01]  /*54b0*/  IMAD.U32 R0, RZ, RZ, UR4 ;  /* 0x00000004ff007e24 */ /* 0x000fe2000f8e00ff */
[----:B------:R-:W-:Y:S01]  /*54c0*/  LEA R107, R107, UR4, 0x1 ;  /* 0x000000046b6b7c11 */ /* 0x000fe2000f8e08ff */
[C---:B----4-:R-:W-:Y:S01]  /*54d0*/  VIADD R3, R2.reuse, 0x40 ;  /* 0x0000004002037836 */ /* 0x050fe20000000000 */
[----:B------:R-:W-:-:S04]  /*54e0*/  LOP3.LUT R2, R2, 0xffff, RZ, 0xc0, !PT ;  /* 0x0000ffff02027812 */ /* 0x000fc800078ec0ff */
[----:B------:R-:W-:-:S05]  /*54f0*/  LOP3.LUT R3, R3, 0xffff, RZ, 0xc0, !PT ;  /* 0x0000ffff03037812 */ /* 0x000fca00078ec0ff */
[----:B--23--:R1:W-:Y:S02]  /*5500*/  STL.64 [R1], R2 ;  /* 0x0000000201007387 */ /* 0x00c3e40000100a00 */
.L_x_106:
[----:B-1----:R-:W-:Y:S04]  /*5510*/  SHF.L.U32 R3, R86, 0x1f, RZ ;  /* 0x0000001f56037819 */ /* 0x002fe800000006ff */
[----:B------:R-:W1:Y:S02]  /*5520*/  SYNCS.PHASECHK.TRANS64.TRYWAIT P0, [UR49+0xc0], R3 ;  /* 0x0000c003ff0075a7 */ /* 0x000e640008001131 */
[----:B-1----:R-:W-:Y:S05]  /*5530*/  @!P0 BRA `(.L_x_76) ;  /* 0x0000003400608947 */ /* 0x002fea0003800000 */
.L_x_153:
[----:B------:R-:W2:Y:S01]  /*5540*/  LDS.128 R4, [UR49+0x100] ;  /* 0x00010031ff047984 */ /* 0x000ea20008000c00 */
[----:B------:R-:W-:Y:S01]  /*5550*/  UIADD3 UR4, UPT, UPT, UR49, 0xc8, URZ ;  /* 0x000000c831047890 */ /* 0x000fe2000fffe0ff */
[----:B------:R-:W-:Y:S01]  /*5560*/  IMAD R2, R36, 0x4, R1 ;  /* 0x0000000424027824 */ /* 0x000fe200078e0201 */
[----:B------:R-:W-:Y:S01]  /*5570*/  UISETP.GE.AND UP0, UPT, UR39, 0x1, UPT ;  /* 0x000000012700788c */ /* 0x000fe2000bf06270 */
[----:B------:R-:W-:Y:S01]  /*5580*/  @!PT LDS RZ, [RZ] ;  /* 0x00000000fffff984 */ /* 0x000fe20000000800 */
[----:B------:R-:W-:Y:S01]  /*5590*/  @!PT LDS RZ, [RZ] ;  /* 0x00000000fffff984 */ /* 0x000fe20000000800 */
[----:B------:R-:W-:Y:S01]  /*55a0*/  @!PT LDS RZ, [RZ] ;  /* 0x00000000fffff984 */ /* 0x000fe20000000800 */
[----:B------:R-:W-:Y:S01]  /*55b0*/  @!PT LDS RZ, [RZ] ;  /* 0x00000000fffff984 */ /* 0x000fe20000000800 */
[----:B------:R3:W-:Y:S06]  /*55c0*/  MEMBAR.ALL.CTA ;  /* 0x0000000000007992 */ /* 0x0007ec0000008000 */
[----:B---3--:R-:W3:Y:S01]  /*55d0*/  FENCE.VIEW.ASYNC.S ;  /* 0x00000000000073c6 */ /* 0x008ee20000000000 */
[----:B------:R-:W-:Y:S09]  /*55e0*/  UPRMT UR4, URZ, 0x654, UR4 ;  /* 0x00000654ff047896 */ /* 0x000ff20008000004 */
[----:B---3--:R-:W-:Y:S01]  /*55f0*/  SYNCS.ARRIVE.TRANS64.RED.A1T0 RZ, [UR4], RZ ;  /* 0x000000ffffff79a7 */ /* 0x008fe20008100404 */
[----:B------:R-:W5:Y:S01]  /*5600*/  LDL R2, [R2] ;  /* 0x0000000002027983 */ /* 0x000f620000100800 */
[----:B--2---:R-:W-:Y:S11]  /*5610*/  LOP3.LUT P0, RZ, R6, 0x1, RZ, 0xc0, !PT ;  /* 0x0000000106ff7812 */ /* 0x004ff6000780c0ff */
[----:B------:R-:W-:Y:S02]  /*5620*/  @!UPT UIADD3 URZ, UPT, UPT, URZ, URZ, URZ ;  /* 0x000000fffffff290 */ /* 0x000fe4000fffe0ff */
[----:B------:R-:W-:Y:S01]  /*5630*/  VOTEU.ANY UP1, P0 ;  /* 0x0000000000ff7886 */ /* 0x000fe20000020100 */
[----:B------:R-:W-:Y:S01]  /*5640*/  PLOP3.LUT P0, PT, PT, PT, UP1, 0x80, 0x8 ;  /* 0x000000000008781c */ /* 0x000fe20003f0f018 */
[----:B------:R-:W-:Y:S11]  /*5650*/  UP2UR UR55, UPR, URZ, 0x2 ;  /* 0x00000002ff377883 */ /* 0x000ff60008000000 */
[----:B------:R-:W-:Y:S01]  /*5660*/  @!UPT UIADD3 URZ, UPT, UPT, URZ, URZ, URZ ;  /* 0x000000fffffff290 */ /* 0x000fe2000fffe0ff */
[----:B-1----:R-:W-:Y:S02]  /*5670*/  @P0 MOV R3, R4 ;  /* 0x0000000400030202 */ /* 0x002fe40000000f00 */
[----:B------:R-:W-:Y:S02]  /*5680*/  @P0 LOP3.LUT R0, R5, 0xffff, RZ, 0xc0, !PT ;  /* 0x0000ffff05000812 */ /* 0x000fe400078ec0ff */
[----:B------:R-:W-:Y:S02]  /*5690*/  @P0 R2UR UR5, R3 ;  /* 0x00000000030502ca */ /* 0x000fe400000e0000 */
[----:B------:R-:W-:Y:S11]  /*56a0*/  @P0 R2UR UR4, R0 ;  /* 0x00000000000402ca */ /* 0x000ff600000e0000 */
[----:B------:R-:W-:Y:S02]  /*56b0*/  @UP1 UMOV UR37, UR5 ;  /* 0x0000000500251c82 */ /* 0x000fe40008000000 */
[----:B------:R-:W-:Y:S01]  /*56c0*/  @UP1 UMOV UR36, UR4 ;  /* 0x0000000400241c82 */ /* 0x000fe20008000000 */
[----:B------:R-:W-:Y:S05]  /*56d0*/  BRA.U !UP0, `(.L_x_77) ;  /* 0x0000000108cc7547 */ /* 0x000fea000b800000 */
[----:B------:R-:W1:Y:S01]  /*56e0*/  LDCU UR9, c[0x0][0xc20] ;  /* 0x00018400ff0977ac */ /* 0x000e620008000800 */
[----:B------:R-:W-:Y:S02]  /*56f0*/  UIMAD.WIDE.U32 UR4, UR53, UR59, URZ ;  /* 0x0000003b350472a5 */ /* 0x000fe4000f8e00ff */
[----:B------:R-:W-:Y:S02]  /*5700*/  UIMAD.WIDE.U32 UR6, UR54, UR56, URZ ;  /* 0x00000038360672a5 */ /* 0x000fe4000f8e00ff */
[----:B------:R-:W-:Y:S02]  /*5710*/  UIMAD.WIDE.U32 UR10, UR36, UR59, URZ ;  /* 0x0000003b240a72a5 */ /* 0x000fe4000f8e00ff */
[----:B------:R-:W-:Y:S02]  /*5720*/  UISETP.NE.AND UP0, UPT, UR58, 0x1, UPT ;  /* 0x000000013a00788c */ /* 0x000fe4000bf05270 */
[----:B------:R-:W-:Y:S02]  /*5730*/  UISETP.NE.AND UP1, UPT, UR48, 0x1, UPT ;  /* 0x000000013000788c */ /* 0x000fe4000bf25270 */
[----:B------:R-:W-:Y:S02]  /*5740*/  UISETP.NE.AND UP2, UPT, UR39, 0x1, UPT ;  /* 0x000000012700788c */ /* 0x000fe4000bf45270 */
[----:B------:R-:W-:Y:S01]  /*5750*/  UIMAD.WIDE.U32 UR12, UR37, UR56, URZ ;  /* 0x00000038250c72a5 */ /* 0x000fe2000f8e00ff */
[----:B------:R-:W-:Y:S01]  /*5760*/  UMOV UR4, UR5 ;  /* 0x0000000500047c82 */ /* 0x000fe20008000000 */
[----:B------:R-:W-:Y:S01]  /*5770*/  UMOV UR6, UR11 ;  /* 0x0000000b00067c82 */ /* 0x000fe20008000000 */
[----:B-1----:R-:W-:Y:S03]  /*5780*/  USHF.R.U32.HI UR8, URZ, UR9, UR4 ;  /* 0x00000009ff087299 */ /* 0x002fe60008011604 */
[----:B------:R-:W-:Y:S02]  /*5790*/  UMOV UR4, UR7 ;  /* 0x0000000700047c82 */ /* 0x000fe40008000000 */
[----:B------:R-:W-:Y:S02]  /*57a0*/  USHF.R.U32.HI UR5, URZ, UR57, UR4 ;  /* 0x00000039ff057299 */ /* 0x000fe40008011604 */
[----:B------:R-:W-:Y:S02]  /*57b0*/  USEL UR4, UR53, UR8, !UP0 ;  /* 0x0000000835047287 */ /* 0x000fe4000c000000 */
[----:B------:R-:W-:Y:S02]  /*57c0*/  USHF.R.U32.HI UR8, URZ, UR9, UR6 ;  /* 0x00000009ff087299 */ /* 0x000fe40008011606 */
[----:B------:R-:W-:Y:S02]  /*57d0*/  UIMAD.WIDE.U32 UR6, UR4, UR46, URZ ;  /* 0x0000002e040672a5 */ /* 0x000fe4000f8e00ff */
[----:B------:R-:W-:Y:S02]  /*57e0*/  USEL UR9, UR54, UR5, !UP1 ;  /* 0x0000000536097287 */ /* 0x000fe4000c800000 */
[----:B------:R-:W-:Y:S02]  /*57f0*/  USEL UR8, UR36, UR8, !UP0 ;  /* 0x0000000824087287 */ /* 0x000fe4000c000000 */
[----:B------:R-:W-:Y:S01]  /*5800*/  UIMAD.WIDE.U32 UR10, UR9, UR46, URZ ;  /* 0x0000002e090a72a5 */ /* 0x000fe2000f8e00ff */
[----:B------:R-:W-:Y:S01]  /*5810*/  UMOV UR6, UR7 ;  /* 0x0000000700067c82 */ /* 0x000fe20008000000 */
[----:B------:R-:W-:Y:S01]  /*5820*/  UMOV UR5, UR13 ;  /* 0x0000000d00057c82 */ /* 0x000fe20008000000 */
[----:B------:R-:W-:Y:S02]  /*5830*/  @UP2 USHF.R.U32.HI UR4, URZ, UR47, UR6 ;  /* 0x0000002fff042299 */ /* 0x000fe40008011606 */
[----:B------:R-:W-:Y:S02]  /*5840*/  USHF.R.U32.HI UR5, URZ, UR57, UR5 ;  /* 0x00000039ff057299 */ /* 0x000fe40008011605 */
[----:B------:R-:W-:Y:S02]  /*5850*/  UIMAD UR4, UR39, UR4, URZ ;  /* 0x00000004270472a4 */ /* 0x000fe4000f8e02ff */
[----:B------:R-:W-:Y:S02]  /*5860*/  USEL UR5, UR37, UR5, !UP1 ;  /* 0x0000000525057287 */ /* 0x000fe4000c800000 */
[----:B------:R-:W-:Y:S01]  /*5870*/  UISETP.GE.AND UP0, UPT, UR8, UR4, UPT ;  /* 0x000000040800728c */ /* 0x000fe2000bf06270 */
[----:B------:R-:W-:Y:S01]  /*5880*/  UMOV UR6, UR11 ;  /* 0x0000000b00067c82 */ /* 0x000fe20008000000 */
[----:B------:R-:W-:Y:S02]  /*5890*/  UIMAD.WIDE.U32 UR10, UR8, UR46, URZ ;  /* 0x0000002e080a72a5 */ /* 0x000fe4000f8e00ff */
[----:B------:R-:W-:Y:S04]  /*58a0*/  @UP2 USHF.R.U32.HI UR9, URZ, UR47, UR6 ;  /* 0x0000002fff092299 */ /* 0x000fe80008011606 */
[----:B------:R-:W-:Y:S01]  /*58b0*/  UIMAD UR6, UR39, UR9, URZ ;  /* 0x00000009270672a4 */ /* 0x000fe2000f8e02ff */
[----:B------:R-:W-:Y:S03]  /*58c0*/  UMOV UR4, UR11 ;  /* 0x0000000b00047c82 */ /* 0x000fe60008000000 */
[----:B------:R-:W-:Y:S02]  /*58d0*/  UISETP.GE.OR UP0, UPT, UR5, UR6, UP0 ;  /* 0x000000060500728c */ /* 0x000fe40008706670 */
[----:B------:R-:W-:Y:S02]  /*58e0*/  USHF.R.U32.HI UR4, URZ, UR47, UR4 ;  /* 0x0000002fff047299 */ /* 0x000fe40008011604 */
[----:B------:R-:W-:Y:S02]  /*58f0*/  UIMAD.WIDE.U32 UR6, UR5, UR46, URZ ;  /* 0x0000002e050672a5 */ /* 0x000fe4000f8e00ff */
[----:B------:R-:W-:Y:S02]  /*5900*/  USEL UR11, UR8, UR4, !UP2 ;  /* 0x00000004080b7287 */ /* 0x000fe4000d000000 */
[----:B------:R-:W-:Y:S02]  /*5910*/  UIADD3 UR6, UPT, UPT, -UR5, URZ, URZ ;  /* 0x000000ff05067290 */ /* 0x000fe4000fffe1ff */
[----:B------:R-:W-:Y:S02]  /*5920*/  UIADD3 UR10, UPT, UPT, -UR11, URZ, URZ ;  /* 0x000000ff0b0a7290 */ /* 0x000fe4000fffe1ff */
[----:B------:R-:W-:Y:S02]  /*5930*/  UIMAD UR6, UR48, UR6, UR37 ;  /* 0x00000006300672a4 */ /* 0x000fe4000f8e0225 */
[----:B------:R-:W-:Y:S01]  /*5940*/  UIMAD UR10, UR39, UR10, UR8 ;  /* 0x0000000a270a72a4 */ /* 0x000fe2000f8e0208 */
[----:B------:R-:W-:Y:S01]  /*5950*/  @!UP0 UMOV UR4, UR7 ;  /* 0x0000000700048c82 */ /* 0x000fe20008000000 */
[----:B------:R-:W-:Y:S02]  /*5960*/  UIADD3 UR7, UPT, UPT, -UR8, URZ, URZ ;  /* 0x000000ff08077290 */ /* 0x000fe4000fffe1ff */
[----:B------:R-:W-:Y:S04]  /*5970*/  @!UP0 USHF.R.U32.HI UR4, URZ, UR47, UR4 ;  /* 0x0000002fff048299 */ /* 0x000fe80008011604 */
[----:B------:R-:W-:Y:S04]  /*5980*/  @!UP0 USEL UR4, UR5, UR4, !UP2 ;  /* 0x0000000405048287 */ /* 0x000fe8000d000000 */
[----:B------:R-:W-:Y:S02]  /*5990*/  @!UP0 UIMAD UR9, UR9, UR10, UR4 ;  /* 0x0000000a090982a4 */ /* 0x000fe4000f8e0204 */
[----:B------:R-:W-:Y:S02]  /*59a0*/  @!UP0 UIADD3 UR10, UPT, UPT, UR11, -UR4, URZ ;  /* 0x800000040b0a8290 */ /* 0x000fe4000fffe0ff */
[----:B------:R-:W-:Y:S02]  /*59b0*/  UIMAD UR4, UR58, UR7, UR36 ;  /* 0x000000073a0472a4 */ /* 0x000fe4000f8e0224 */
[----:B------:R-:W-:Y:S03]  /*59c0*/  @!UP0 UIMAD UR8, UR10, UR39, UR5 ;  /* 0x000000270a0882a4 */ /* 0x000fe6000f8e0205 */
[----:B------:R-:W-:Y:S02]  /*59d0*/  @!UP0 UMOV UR5, UR9 ;  /* 0x0000000900058c82 */ /* 0x000fe40008000000 */
[----:B------:R-:W-:Y:S02]  /*59e0*/  UIMAD UR37, UR5, UR48, UR6 ;  /* 0x00000030052572a4 */ /* 0x000fe4000f8e0206 */
[----:B------:R-:W-:Y:S11]  /*59f0*/  UIMAD UR36, UR8, UR58, UR4 ;  /* 0x0000003a082472a4 */ /* 0x000ff6000f8e0204 */
[----:B------:R-:W-:Y:S01]  /*5a00*/  @!UPT UIADD3 URZ, UPT, UPT, URZ, URZ, URZ ;  /* 0x000000fffffff290 */ /* 0x000fe2000fffe0ff */
.L_x_77:
[----:B------:R-:W-:Y:S01]  /*5a10*/  UISETP.NE.AND UP0, UPT, UR38, 0x1, UPT ;  /* 0x000000012600788c */ /* 0x000fe2000bf05270 */
[----:B------:R-:W-:Y:S01]  /*5a20*/  @P0 SHF.R.U32.HI R105, RZ, 0x10, R5 ;  /* 0x00000010ff690819 */ /* 0x000fe20000011605 */
[----:B------:R-:W-:Y:S02]  /*5a30*/  UIADD3 UR11, UPT, UPT, UR49, 0x200, URZ ;  /* 0x00000200310b7890 */ /* 0x000fe4000fffe0ff */
[----:B------:R-:W-:Y:S07]  /*5a40*/  USHF.L.U32 UR41, UR22, 0x6, URZ ;  /* 0x0000000616297899 */ /* 0x000fee00080006ff */
[----:B------:R-:W1:Y:S01]  /*5a50*/  @!UP0 LDCU.128 UR12, c[0x0][0xc10] ;  /* 0x00018200ff0c87ac */ /* 0x000e620008000c00 */
[----:B------:R-:W2:Y:S01]  /*5a60*/  @!UP0 LDCU UR5, c[0x0][0xc0c] ;  /* 0x00018180ff0587ac */ /* 0x000ea20008000800 */
[----:B------:R-:W3:Y:S01]  /*5a70*/  @!UP0 LDCU UR10, c[0x0][0xc20] ;  /* 0x00018400ff0a87ac */ /* 0x000ee20008000800 */
[----:B-1----:R-:W-:Y:S02]  /*5a80*/  UIMAD.WIDE.U32 UR8, UR37, UR12, URZ ;  /* 0x0000000c250872a5 */ /* 0x002fe4000f8e00ff */
[----:B------:R-:W-:Y:S02]  /*5a90*/  UIMAD.WIDE.U32 UR6, UR36, UR15, URZ ;  /* 0x0000000f240672a5 */ /* 0x000fe4000f8e00ff */
[----:B------:R-:W-:Y:S03]  /*5aa0*/  @!UP0 UISETP.NE.AND UP1, UPT, UR14, 0x1, UPT ;  /* 0x000000010e00888c */ /* 0x000fe6000bf25270 */
[----:B------:R-:W-:Y:S01]  /*5ab0*/  @!UP0 UMOV UR4, UR9 ;  /* 0x0000000900048c82 */ /* 0x000fe20008000000 */
[----:B--2---:R-:W-:Y:S02]  /*5ac0*/  @!UP0 UISETP.NE.AND UP2, UPT, UR5, 0x1, UPT ;  /* 0x000000010500888c */ /* 0x004fe4000bf45270 */
[----:B------:R-:W-:Y:S01]  /*5ad0*/  @!UP0 USHF.R.U32.HI UR4, URZ, UR13, UR4 ;  /* 0x0000000dff048299 */ /* 0x000fe20008011604 */
[----:B------:R-:W-:Y:S02]  /*5ae0*/  @!UP0 UMOV UR6, UR7 ;  /* 0x0000000700068c82 */ /* 0x000fe40008000000 */
[----:B---3--:R-:W-:Y:S02]  /*5af0*/  @!UP0 USHF.R.U32.HI UR6, URZ, UR10, UR6 ;  /* 0x0000000aff068299 */ /* 0x008fe40008011606 */
[----:B------:R-:W-:Y:S02]  /*5b00*/  @!UP0 USEL UR7, UR37, UR4, !UP2 ;  /* 0x0000000425078287 */ /* 0x000fe4000d000000 */
[----:B------:R-:W-:Y:S04]  /*5b10*/  @!UP0 USEL UR6, UR36, UR6, !UP1 ;  /* 0x0000000624068287 */ /* 0x000fe8000c800000 */
[----:B------:R-:W-:Y:S02]  /*5b20*/  @!UP0 UIADD3 UR4, UPT, UPT, -UR7, UR6, URZ ;  /* 0x0000000607048290 */ /* 0x000fe4000fffe1ff */
[----:B------:R-:W-:Y:S02]  /*5b30*/  @!UP0 UIADD3 UR6, UPT, UPT, UR7, -UR6, URZ ;  /* 0x8000000607068290 */ /* 0x000fe4000fffe0ff */
[----:B------:R-:W-:Y:S02]  /*5b40*/  @!UP0 UIMAD UR37, UR4, UR5, UR37 ;  /* 0x00000005042582a4 */ /* 0x000fe4000f8e0225 */
[----:B------:R-:W-:Y:S02]  /*5b50*/  @!UP0 UIMAD UR36, UR6, UR14, UR36 ;  /* 0x0000000e062482a4 */ /* 0x000fe4000f8e0224 */
[----:B------:R-:W-:Y:S09]  /*5b60*/  ULOP3.LUT UP0, URZ, UR11, 0x1b0, URZ, 0xc0, !UPT ;  /* 0x000001b00bff7892 */ /* 0x000ff2000f80c0ff */
[----:B------:R-:W-:Y:S05]  /*5b70*/  BRA.U !UP0, `(.L_x_78) ;  /* 0x00000001087c7547 */ /* 0x000fea000b800000 */
[----:B------:R-:W1:Y:S01]  /*5b80*/  LDCU.64 UR8, c[0x4][0x80] ;  /* 0x01001000ff0877ac */ /* 0x000e620008000a00 */
[----:B------:R-:W-:Y:S01]  /*5b90*/  MOV R16, 0x0 ;  /* 0x0000000000107802 */ /* 0x000fe20000000f00 */
[----:B------:R-:W-:Y:S02]  /*5ba0*/  HFMA2 R12, -RZ, RZ, 0, 5.9604644775390625e-08 ;  /* 0x00000001ff0c7431 */ /* 0x000fe400000001ff */
[----:B------:R-:W-:Y:S01]  /*5bb0*/  IMAD.MOV.U32 R8, RZ, RZ, 0x70 ;  /* 0x00000070ff087424 */ /* 0x000fe200078e00ff */
[----:B------:R2:W3:Y:S01]  /*5bc0*/  LDC.64 R14, c[0x4][R16] ;  /* 0x01000000100e7b82 */ /* 0x0004e20000000a00 */
[----:B------:R-:W4:Y:S01]  /*5bd0*/  LDCU.64 UR6, c[0x4][0x88] ;  /* 0x01001100ff0677ac */ /* 0x000f220008000a00 */
[----:B------:R-:W-:Y:S01]  /*5be0*/  IMAD.MOV.U32 R13, RZ, RZ, RZ ;  /* 0x000000ffff0d7224 */ /* 0x000fe200078e00ff */
[----:B------:R-:W2:Y:S01]  /*5bf0*/  LDCU.64 UR4, c[0x4][0x8] ;  /* 0x01000100ff0477ac */ /* 0x000ea20008000a00 */
[----:B-1----:R-:W-:Y:S01]  /*5c00*/  MOV R5, UR9 ;  /* 0x0000000900057c02 */ /* 0x002fe20008000f00 */
[----:B------:R-:W-:Y:S01]  /*5c10*/  IMAD.U32 R4, RZ, RZ, UR8 ;  /* 0x00000008ff047e24 */ /* 0x000fe2000f8e00ff */
[----:B----4-:R-:W-:Y:S01]  /*5c20*/  MOV R7, UR7 ;  /* 0x0000000700077c02 */ /* 0x010fe20008000f00 */
[----:B------:R-:W-:Y:S01]  /*5c30*/  IMAD.U32 R6, RZ, RZ, UR6 ;  /* 0x00000006ff067e24 */ /* 0x000fe2000f8e00ff */
[----:B--2---:R-:W-:Y:S01]  /*5c40*/  MOV R11, UR5 ;  /* 0x00000005000b7c02 */ /* 0x004fe20008000f00 */
[----:B------:R-:W-:Y:S02]  /*5c50*/  IMAD.U32 R10, RZ, RZ, UR4 ;  /* 0x00000004ff0a7e24 */ /* 0x000fe4000f8e00ff */
[----:B------:R-:W-:Y:S07]  /*5c60*/  LEPC R20, `(.L_x_79) ;  /* 0x000000001014794e */ /* 0x000fee0000000000 */
[----:B---3-5:R-:W-:Y:S05]  /*5c70*/  CALL.ABS.NOINC R14 ;  /* 0x000000000e007343 */ /* 0x028fea0003c00000 */
.L_x_79:
[----:B------:R-:W1:Y:S01]  /*5c80*/  LDCU.64 UR8, c[0x4][0x80] ;  /* 0x01001000ff0877ac */ /* 0x000e620008000a00 */
[----:B------:R2:W3:Y:S01]  /*5c90*/  LDC.64 R14, c[0x4][R16] ;  /* 0x01000000100e7b82 */ /* 0x0004e20000000a00 */
[----:B------:R-:W-:Y:S02]  /*5ca0*/  HFMA2 R12, -RZ, RZ, 0, 5.9604644775390625e-08 ;  /* 0x00000001ff0c7431 */ /* 0x000fe400000001ff */
[----:B------:R-:W-:Y:S02]  /*5cb0*/  IMAD.MOV.U32 R8, RZ, RZ, 0x70 ;  /* 0x00000070ff087424 */ /* 0x000fe400078e00ff */
[----:B------:R-:W-:Y:S01]  /*5cc0*/  IMAD.MOV.U32 R13, RZ, RZ, RZ ;  /* 0x000000ffff0d7224 */ /* 0x000fe200078e00ff */
[----:B------:R-:W4:Y:S01]  /*5cd0*/  LDCU.64 UR6, c[0x4][0x88] ;  /* 0x01001100ff0677ac */ /* 0x000f220008000a00 */
[----:B------:R-:W5:Y:S01]  /*5ce0*/  LDCU.64 UR4, c[0x4][0x8] ;  /* 0x01000100ff0477ac */ /* 0x000f620008000a00 */
[----:B-1----:R-:W-:Y:S02]  /*5cf0*/  MOV R4, UR8 ;  /* 0x0000000800047c02 */ /* 0x002fe40008000f00 */
[----:B------:R-:W-:Y:S02]  /*5d00*/  MOV R5, UR9 ;  /* 0x0000000900057c02 */ /* 0x000fe40008000f00 */
[----:B----4-:R-:W-:Y:S01]  /*5d10*/  MOV R7, UR7 ;  /* 0x0000000700077c02 */ /* 0x010fe20008000f00 */
[----:B------:R-:W-:Y:S01]  /*5d20*/  IMAD.U32 R6, RZ, RZ, UR6 ;  /* 0x00000006ff067e24 */ /* 0x000fe2000f8e00ff */
[----:B-----5:R-:W-:Y:S01]  /*5d30*/  MOV R11, UR5 ;  /* 0x00000005000b7c02 */ /* 0x020fe20008000f00 */
[----:B--2---:R-:W-:Y:S02]  /*5d40*/  IMAD.U32 R10, RZ, RZ, UR4 ;  /* 0x00000004ff0a7e24 */ /* 0x004fe4000f8e00ff */
[----:B------:R-:W-:Y:S07]  /*5d50*/  LEPC R20, `(.L_x_78) ;  /* 0x000000001014794e */ /* 0x000fee0000000000 */
[----:B---3--:R-:W-:Y:S05]  /*5d60*/  CALL.ABS.NOINC R14 ;  /* 0x000000000e007343 */ /* 0x008fea0003c00000 */
.L_x_78:
[----:B------:R-:W-:Y:S01]  /*5d70*/  ISETP.NE.U32.AND P3, PT, R78, RZ, PT ;  /* 0x000000ff4e00720c */ /* 0x000fe20003f65070 */
[----:B------:R-:W-:Y:S01]  /*5d80*/  UISETP.NE.U32.AND UP0, UPT, UR60, URZ, UPT ;  /* 0x000000ff3c00728c */ /* 0x000fe2000bf05070 */
[----:B------:R-:W-:Y:S02]  /*5d90*/  ISETP.NE.AND P6, PT, R98, RZ, PT ;  /* 0x000000ff6200720c */ /* 0x000fe40003fc5270 */
[----:B------:R-:W-:Y:S01]  /*5da0*/  ISETP.NE.AND.EX P3, PT, R79, RZ, PT, P3 ;  /* 0x000000ff4f00720c */ /* 0x000fe20003f65330 */
[----:B------:R-:W-:Y:S01]  /*5db0*/  UISETP.NE.AND.EX UP0, UPT, UR61, URZ, UPT, UP0 ;  /* 0x000000ff3d00728c */ /* 0x000fe2000bf05300 */
[----:B------:R-:W-:Y:S02]  /*5dc0*/  ISETP.NE.U32.AND P1, PT, RZ, UR62, PT ;  /* 0x0000003eff007c0c */ /* 0x000fe4000bf25070 */
[----:B------:R-:W-:Y:S02]  /*5dd0*/  PLOP3.LUT P0, PT, PT, PT, PT, 0x8, 0x80 ;  /* 0x000000000080781c */ /* 0x000fe40003f0e170 */
[----:B------:R-:W-:Y:S05]  /*5de0*/  ISETP.NE.AND.EX P1, PT, RZ, UR63, PT, P1 ;  /* 0x0000003fff007c0c */ /* 0x000fea000bf25310 */
[----:B------:R-:W-:Y:S02]  /*5df0*/  @P6 PLOP3.LUT P0, PT, P3, PT, PT, 0x80, 0x8 ;  /* 0x000000000008681c */ /* 0x000fe40001f0f070 */
[----:B------:R-:W-:Y:S11]  /*5e00*/  @!P3 BRA `(.L_x_80) ;  /* 0x000000000030b947 */ /* 0x000ff60003800000 */
[----:B------:R-:W-:Y:S01]  /*5e10*/  ISETP.NE.U32.AND P2, PT, R76, RZ, PT ;  /* 0x000000ff4c00720c */ /* 0x000fe20003f45070 */
[----:B------:R-:W1:Y:S01]  /*5e20*/  LDCU.64 UR4, c[0x0][0x358] ;  /* 0x00006b00ff0477ac */ /* 0x000e620008000a00 */
[----:B------:R-:W-:Y:S02]  /*5e30*/  IMAD.MOV.U32 R90, RZ, RZ, 0x1 ;  /* 0x00000001ff5a7424 */ /* 0x000fe400078e00ff */
[----:B------:R-:W-:Y:S11]  /*5e40*/  ISETP.NE.AND.EX P2, PT, R77, RZ, PT, P2 ;  /* 0x000000ff4d00720c */ /* 0x000ff60003f45320 */
[----:B------:R-:W-:Y:S02]  /*5e50*/  @!UPT UIADD3 URZ, UPT, UPT, URZ, URZ, URZ ;  /* 0x000000fffffff290 */ /* 0x000fe4000fffe0ff */
[----:B------:R-:W2:Y:S01]  /*5e60*/  @P2 LDC.64 R4, c[0x0][0x988] ;  /* 0x00026200ff042b82 */ /* 0x000ea20000000a00 */
[----:B------:R-:W-:Y:S04]  /*5e70*/  @P2 IMAD R0, R17, R78, RZ ;  /* 0x0000004e11002224 */ /* 0x000fe800078e02ff */
[----:B--2---:R-:W-:Y:S04]  /*5e80*/  @P2 IMAD.WIDE R4, R0, 0x4, R4 ;  /* 0x0000000400042825 */ /* 0x004fe800078e0204 */
[----:B------:R-:W-:Y:S01]  /*5e90*/  HFMA2 R0, -RZ, RZ, 0, 5.9604644775390625e-08 ;  /* 0x00000001ff007431 */ /* 0x000fe200000001ff */
[----:B-1---5:R1:W5:Y:S04]  /*5ea0*/  @P2 LDG.E R41, desc[UR4][R4.64] ;  /* 0x0000000404292981 */ /* 0x022368000c1e1900 */
[----:B------:R-:W-:Y:S01]  /*5eb0*/  @!P2 PRMT R90, R0, 0x7610, R90 ;  /* 0x00007610005aa816 */ /* 0x000fe2000000005a */
[----:B-1----:R-:W2:Y:S06]  /*5ec0*/  @!P2 LDC R41, c[0x0][0x980] ;  /* 0x00026000ff29ab82 */ /* 0x002eac0000000800 */
.L_x_80:
[----:B------:R-:W-:Y:S05]  /*5ed0*/  BRA.U !UP0, `(.L_x_81) ;  /* 0x00000001082c7547 */ /* 0x000fea000b800000 */
[----:B------:R-:W-:Y:S02]  /*5ee0*/  R2UR UR5, R93 ;  /* 0x000000005d0572ca */ /* 0x000fe400000e0000 */
[----:B------:R-:W-:Y:S11]  /*5ef0*/  R2UR UR4, R92 ;  /* 0x000000005c0472ca */ /* 0x000ff600000e0000 */
[----:B------:R-:W-:Y:S04]  /*5f00*/  ISETP.NE.U32.AND P2, PT, RZ, UR5, PT ;  /* 0x00000005ff007c0c */ /* 0x000fe8000bf45070 */
[----:B------:R-:W-:Y:S01]  /*5f10*/  ISETP.NE.AND.EX P2, PT, RZ, UR4, PT, P2 ;  /* 0x00000004ff007c0c */ /* 0x000fe2000bf45320 */
[----:B------:R-:W1:Y:S11]  /*5f20*/  LDCU.64 UR4, c[0x0][0x358] ;  /* 0x00006b00ff0477ac */ /* 0x000e760008000a00 */
[----:B------:R-:W-:Y:S01]  /*5f30*/  @!UPT UIADD3 URZ, UPT, UPT, URZ, URZ, URZ ;  /* 0x000000fffffff290 */ /* 0x000fe2000fffe0ff */
[----:B------:R-:W3:Y:S01]  /*5f40*/  @P2 LDC.64 R4, c[0x0][0x9a8] ;  /* 0x00026a00ff042b82 */ /* 0x000ee20000000a00 */
[----:B------:R-:W-:Y:S04]  /*5f50*/  @P2 IMAD R3, R17, UR60, RZ ;  /* 0x0000003c11032c24 */ /* 0x000fe8000f8e02ff */
[----:B---3--:R-:W-:Y:S05]  /*5f60*/  @P2 IMAD.WIDE R4, R3, 0x4, R4 ;  /* 0x0000000403042825 */ /* 0x008fea00078e0204 */
[----:B-1---5:R1:W5:Y:S02]  /*5f70*/  @P2 LDG.E R38, desc[UR4][R4.64] ;  /* 0x0000000404262981 */ /* 0x022364000c1e1900 */
[----:B-1----:R-:W3:Y:S02]  /*5f80*/  @!P2 LDC R38, c[0x0][0x9a0] ;  /* 0x00026800ff26ab82 */ /* 0x002ee40000000800 */
.L_x_81:
[----:B--2--5:R-:W-:Y:S01]  /*5f90*/  FSETP.NEU.AND P2, PT, R41, RZ, PT ;  /* 0x000000ff2900720b */ /* 0x024fe20003f4d000 */
[----:B------:R-:W1:Y:S01]  /*5fa0*/  LDCU.128 UR12, c[0x0][0xb90] ;  /* 0x00017200ff0c77ac */ /* 0x000e620008000c00 */
[----:B------:R-:W-:Y:S01]  /*5fb0*/  SEL R5, RZ, 0xffffffff, P1 ;  /* 0xffffffffff057807 */ /* 0x000fe20000800000 */
[----:B------:R-:W-:Y:S01]  /*5fc0*/  IMAD.SHL.U32 R118, R46, 0x2000, RZ ;  /* 0x000020002e767824 */ /* 0x000fe200078e00ff */
[----:B------:R-:W-:Y:S01]  /*5fd0*/  @P6 LOP3.LUT P1, RZ, R90, 0xff, RZ, 0xc0, !PT ;  /* 0x000000ff5aff6812 */ /* 0x000fe2000782c0ff */
[----:B------:R-:W-:Y:S01]  /*5fe0*/  IMAD.SHL.U32 R101, R104, 0x10, RZ ;  /* 0x0000001068657824 */ /* 0x000fe200078e00ff */
[----:B------:R-:W-:Y:S01]  /*5ff0*/  @P6 SEL R4, RZ, 0xffffffff, P2 ;  /* 0xffffffffff046807 */ /* 0x000fe20001000000 */
[----:B------:R-:W-:Y:S01]  /*6000*/  IMAD.IADD R116, R107, 0x1, R118 ;  /* 0x000000016b747824 */ /* 0x000fe200078e0276 */
[----:B------:R-:W-:Y:S01]  /*6010*/  LOP3.LUT R47, R88, 0x1, RZ, 0x3c, !PT ;  /* 0x00000001582f7812 */ /* 0x000fe200078e3cff */
[----:B------:R-:W2:Y:S01]  /*6020*/  LDCU UR11, c[0x0][0xba0] ;  /* 0x00017400ff0b77ac */ /* 0x000ea20008000800 */
[----:B------:R-:W-:Y:S01]  /*6030*/  @P0 SEL R4, R5, R4, !P1 ;  /* 0x0000000405040207 */ /* 0x000fe20004800000 */
[----:B------:R-:W-:Y:S01]  /*6040*/  IMAD.SHL.U32 R100, R99, 0x10, RZ ;  /* 0x0000001063647824 */ /* 0x000fe200078e00ff */
[----:B------:R-:W-:Y:S01]  /*6050*/  LEA R0, R46, UR49, 0x3 ;  /* 0x000000312e007c11 */ /* 0x000fe2000f8e18ff */
[----:B------:R-:W-:Y:S01]  /*6060*/  USHF.L.U32 UR8, UR50, 0x7, URZ ;  /* 0x0000000732087899 */ /* 0x000fe200080006ff */
[----:B------:R-:W-:Y:S01]  /*6070*/  @P6 LOP3.LUT R4, R4, 0x1, RZ, 0xc0, !PT ;  /* 0x0000000104046812 */ /* 0x000fe200078ec0ff */
[----:B------:R-:W-:Y:S01]  /*6080*/  IMAD.IADD R115, R116, 0x1, R101 ;  /* 0x0000000174737824 */ /* 0x000fe200078e0265 */
[----:B------:R-:W-:Y:S01]  /*6090*/  LEA R102, R36, UR49, 0x3 ;  /* 0x0000003124667c11 */ /* 0x000fe2000f8e18ff */
[----:B------:R-:W-:Y:S01]  /*60a0*/  BSSY B1, `(.L_x_82) ;  /* 0x0000053000017945 */ /* 0x000fe20003800000 */
[----:B------:R-:W-:Y:S01]  /*60b0*/  ISETP.NE.U32.OR P5, PT, R4, 0x1, !P6 ;  /* 0x000000010400780c */ /* 0x000fe200077a5470 */
[----:B------:R-:W-:Y:S01]  /*60c0*/  IMAD.U32 R111, RZ, RZ, UR8 ;  /* 0x00000008ff6f7e24 */ /* 0x000fe2000f8e00ff */
[----:B------:R-:W-:Y:S01]  /*60d0*/  SHF.L.U32 R3, R87, 0x1f, RZ ;  /* 0x0000001f57037819 */ /* 0x000fe200000006ff */
[----:B------:R-:W-:Y:S01]  /*60e0*/  IMAD.MOV.U32 R117, RZ, RZ, 0x1 ;  /* 0x00000001ff757424 */ /* 0x000fe200078e00ff */
[----:B------:R-:W-:Y:S01]  /*60f0*/  R2UR UR4, R96 ;  /* 0x00000000600472ca */ /* 0x000fe200000e0000 */
[----:B------:R-:W-:Y:S01]  /*6100*/  IMAD.IADD R39, R37, 0x1, R2 ;  /* 0x0000000125277824 */ /* 0x000fe200078e0202 */
[----:B------:R-:W-:Y:S01]  /*6110*/  R2UR UR6, R95 ;  /* 0x000000005f0672ca */ /* 0x000fe200000e0000 */
[----:B------:R-:W-:Y:S01]  /*6120*/  IMAD.MOV.U32 R120, RZ, RZ, R46 ;  /* 0x000000ffff787224 */ /* 0x000fe200078e002e */
[----:B------:R-:W-:Y:S02]  /*6130*/  R2UR UR10, R97 ;  /* 0x00000000610a72ca */ /* 0x000fe400000e0000 */
[----:B------:R-:W-:Y:S02]  /*6140*/  CS2R R74, SRZ ;  /* 0x00000000004a7805 */ /* 0x000fe4000001ff00 */
[----:B------:R-:W-:Y:S02]  /*6150*/  R2UR UR9, R94 ;  /* 0x000000005e0972ca */ /* 0x000fe400000e0000 */
[----:B------:R-:W-:Y:S02]  /*6160*/  CS2R R72, SRZ ;  /* 0x0000000000487805 */ /* 0x000fe4000001ff00 */
[----:B------:R-:W-:Y:S02]  /*6170*/  LOP3.LUT P4, R112, R90, 0xff, RZ, 0xc0, !PT ;  /* 0x000000ff5a707812 */ /* 0x000fe4000788c0ff */
[----:B------:R-:W-:Y:S02]  /*6180*/  CS2R R66, SRZ ;  /* 0x0000000000427805 */ /* 0x000fe4000001ff00 */
[----:B------:R-:W-:Y:S02]  /*6190*/  @P5 SHF.L.U32 R9, R47, 0x1f, RZ ;  /* 0x0000001f2f095819 */ /* 0x000fe400000006ff */
[----:B------:R-:W-:Y:S02]  /*61a0*/  CS2R R64, SRZ ;  /* 0x0000000000407805 */ /* 0x000fe4000001ff00 */
[----:B------:R-:W-:Y:S01]  /*61b0*/  SEL R4, RZ, 0xffffffff, P2 ;  /* 0xffffffffff047807 */ /* 0x000fe20001000000 */
[----:B------:R-:W-:Y:S01]  /*61c0*/  UIMAD.WIDE.U32 UR4, UR8, UR4, URZ ;  /* 0x00000004080472a5 */ /* 0x000fe2000f8e00ff */
[----:B------:R-:W4:Y:S01]  /*61d0*/  @P5 SYNCS.PHASECHK.TRANS64.TRYWAIT P1, [R0+URZ+0x80], R9 ;  /* 0x00008009000055a7 */ /* 0x000f2200080211ff */
[----:B------:R-:W-:Y:S02]  /*61e0*/  P2R R113, PR, RZ, 0x20 ;  /* 0x00000020ff717803 */ /* 0x000fe40000000000 */
[----:B------:R-:W-:Y:S01]  /*61f0*/  CS2R R58, SRZ ;  /* 0x00000000003a7805 */ /* 0x000fe2000001ff00 */
[----:B------:R-:W-:Y:S01]  /*6200*/  UISETP.NE.AND UP0, UPT, UR10, 0x1, UPT ;  /* 0x000000010a00788c */ /* 0x000fe2000bf05270 */
[----:B------:R-:W-:Y:S01]  /*6210*/  IMAD.IADD R114, R116, 0x1, R100 ;  /* 0x0000000174727824 */ /* 0x000fe200078e0264 */
[----:B------:R-:W-:Y:S01]  /*6220*/  USHF.R.U32.HI UR5, URZ, UR6, UR5 ;  /* 0x00000006ff057299 */ /* 0x000fe20008011605 */
[----:B------:R-:W-:Y:S01]  /*6230*/  IMAD.IADD R103, R106, 0x1, R115 ;  /* 0x000000016a677824 */ /* 0x000fe200078e0273 */
[----:B------:R-:W-:Y:S02]  /*6240*/  @P3 SEL R4, R5, R4, !P4 ;  /* 0x0000000405043207 */ /* 0x000fe40006000000 */
[----:B------:R-:W-:Y:S01]  /*6250*/  CS2R R56, SRZ ;  /* 0x0000000000387805 */ /* 0x000fe2000001ff00 */
[----:B------:R-:W-:Y:S01]  /*6260*/  USEL UR5, UR8, UR5, !UP0 ;  /* 0x0000000508057287 */ /* 0x000fe2000c000000 */
[----:B------:R-:W-:Y:S01]  /*6270*/  CS2R R50, SRZ ;  /* 0x0000000000327805 */ /* 0x000fe2000001ff00 */
[----:B------:R-:W-:Y:S01]  /*6280*/  UISETP.NE.AND UP0, UPT, UR9, 0x1, UPT ;  /* 0x000000010900788c */ /* 0x000fe2000bf05270 */
[----:B------:R-:W-:Y:S02]  /*6290*/  LOP3.LUT R4, R4, 0x1, RZ, 0xc0, !PT ;  /* 0x0000000104047812 */ /* 0x000fe400078ec0ff */
[----:B------:R-:W-:Y:S01]  /*62a0*/  CS2R R48, SRZ ;  /* 0x0000000000307805 */ /* 0x000fe2000001ff00 */
[----:B------:R-:W-:Y:S01]  /*62b0*/  IMAD R6, RZ, RZ, -UR5 ;  /* 0x80000005ff067e24 */ /* 0x000fe2000f8e02ff */
[----:B------:R2:W3:Y:S01]  /*62c0*/  SYNCS.PHASECHK.TRANS64.TRYWAIT P0, [R102+URZ+0xd0], R3 ;  /* 0x0000d003660075a7 */ /* 0x0004e200080011ff */
[----:B------:R-:W-:Y:S01]  /*62d0*/  IMAD.U32 R110, RZ, RZ, UR5 ;  /* 0x00000005ff6e7e24 */ /* 0x000fe2000f8e00ff */
[----:B-1----:R-:W-:Y:S01]  /*62e0*/  UIMAD.WIDE.U32 UR6, UR5, UR12, URZ ;  /* 0x0000000c050672a5 */ /* 0x002fe2000f8e00ff */
[----:B------:R-:W-:Y:S06]  /*62f0*/  IMAD R111, R6, UR10, R111 ;  /* 0x0000000a066f7c24 */ /* 0x000fec000f8e026f */
[----:B------:R-:W-:Y:S02]  /*6300*/  UMOV UR4, UR7 ;  /* 0x0000000700047c82 */ /* 0x000fe40008000000 */
[----:B------:R-:W-:Y:S04]  /*6310*/  USHF.R.U32.HI UR4, URZ, UR13, UR4 ;  /* 0x0000000dff047299 */ /* 0x000fe80008011604 */
[----:B------:R-:W-:Y:S02]  /*6320*/  USEL UR4, UR5, UR4, !UP0 ;  /* 0x0000000405047287 */ /* 0x000fe4000c000000 */
[----:B------:R-:W-:Y:S02]  /*6330*/  UISETP.NE.AND UP0, UPT, UR14, 0x1, UPT ;  /* 0x000000010e00788c */ /* 0x000fe4000bf05270 */
[----:B------:R-:W-:Y:S02]  /*6340*/  UIMAD.WIDE.U32 UR6, UR4, UR15, URZ ;  /* 0x0000000f040672a5 */ /* 0x000fe4000f8e00ff */
[----:B------:R-:W-:Y:S02]  /*6350*/  IMAD.U32 R109, RZ, RZ, UR4 ;  /* 0x00000004ff6d7e24 */ /* 0x000fe4000f8e00ff */
[----:B------:R-:W-:Y:S01]  /*6360*/  PLOP3.LUT P2, PT, PT, PT, UP0, 0x80, 0x8 ;  /* 0x000000000008781c */ /* 0x000fe20003f4f008 */
[----:B------:R-:W-:Y:S02]  /*6370*/  IMAD R7, RZ, RZ, -UR4 ;  /* 0x80000004ff077e24 */ /* 0x000fe4000f8e02ff */
[----:B------:R-:W-:Y:S01]  /*6380*/  UMOV UR6, UR7 ;  /* 0x0000000700067c82 */ /* 0x000fe20008000000 */
[----:B------:R-:W-:Y:S01]  /*6390*/  IMAD.U32 R108, RZ, RZ, UR4 ;  /* 0x00000004ff6c7e24 */ /* 0x000fe2000f8e00ff */
[----:B--2---:R-:W-:Y:S01]  /*63a0*/  USHF.R.U32.HI UR6, URZ, UR11, UR6 ;  /* 0x0000000bff067299 */ /* 0x004fe20008011606 */
[----:B------:R-:W-:Y:S05]  /*63b0*/  IMAD R110, R7, UR9, R110 ;  /* 0x00000009076e7c24 */ /* 0x000fea000f8e026e */
[----:B------:R-:W-:Y:S02]  /*63c0*/  SEL R109, R109, UR6, !P2 ;  /* 0x000000066d6d7c07 */ /* 0x000fe4000d000000 */
[----:B------:R-:W-:Y:S03]  /*63d0*/  ISETP.NE.U32.AND P2, PT, R4, 0x1, PT ;  /* 0x000000010400780c */ /* 0x000fe60003f45070 */
[----:B------:R-:W-:Y:S01]  /*63e0*/  IMAD.MOV R5, RZ, RZ, -R109 ;  /* 0x000000ffff057224 */ /* 0x000fe200078e0a6d */
[----:B------:R-:W-:Y:S03]  /*63f0*/  P2R R119, PR, RZ, 0x4 ;  /* 0x00000004ff777803 */ /* 0x000fe60000000000 */
[----:B------:R-:W-:Y:S01]  /*6400*/  IMAD R108, R5, UR14, R108 ;  /* 0x0000000e056c7c24 */ /* 0x000fe2000f8e026c */
[----:B----4-:R-:W-:Y:S01]  /*6410*/  @P5 SEL R117, RZ, 0x1, !P1 ;  /* 0x00000001ff755807 */ /* 0x010fe20004800000 */
[----:B------:R-:W-:Y:S06]  /*6420*/  @!P5 BRA `(.L_x_83) ;  /* 0x000000000068d947 */ /* 0x000fec0003800000 */
[----:B------:R-:W-:Y:S01]  /*6430*/  ISETP.NE.AND P1, PT, R117, RZ, PT ;  /* 0x000000ff7500720c */ /* 0x000fe20003f25270 */
[----:B------:R-:W-:Y:S01]  /*6440*/  BSSY B0, `(.L_x_84) ;  /* 0x000000d000007945 */ /* 0x000fe20003800000 */
[----:B------:R-:W-:Y:S02]  /*6450*/  CS2R R50, SRZ ;  /* 0x0000000000327805 */ /* 0x000fe4000001ff00 */
[----:B------:R-:W-:Y:S02]  /*6460*/  CS2R R48, SRZ ;  /* 0x0000000000307805 */ /* 0x000fe4000001ff00 */
[----:B------:R-:W-:Y:S02]  /*6470*/  CS2R R58, SRZ ;  /* 0x00000000003a7805 */ /* 0x000fe4000001ff00 */
[----:B------:R-:W-:Y:S02]  /*6480*/  CS2R R56, SRZ ;  /* 0x0000000000387805 */ /* 0x000fe4000001ff00 */
[----:B------:R-:W-:Y:S02]  /*6490*/  CS2R R66, SRZ ;  /* 0x0000000000427805 */ /* 0x000fe4000001ff00 */
[----:B------:R-:W-:Y:S02]  /*64a0*/  CS2R R64, SRZ ;  /* 0x0000000000407805 */ /* 0x000fe4000001ff00 */
[----:B------:R-:W-:Y:S02]  /*64b0*/  CS2R R74, SRZ ;  /* 0x00000000004a7805 */ /* 0x000fe4000001ff00 */
[----:B------:R-:W-:Y:S01]  /*64c0*/  CS2R R72, SRZ ;  /* 0x0000000000487805 */ /* 0x000fe2000001ff00 */
[----:B------:R-:W-:Y:S06]  /*64d0*/  @P1 BRA `(.L_x_85) ;  /* 0x00000000000c1947 */ /* 0x000fec0003800000 */
[----:B------:R-:W-:Y:S04]  /*64e0*/  SHF.L.U32 R5, R47, 0x1f, RZ ;  /* 0x0000001f2f057819 */ /* 0x000fe800000006ff */
[----:B------:R-:W1:Y:S02]  /*64f0*/  SYNCS.PHASECHK.TRANS64.TRYWAIT P1, [R0+URZ+0x80], R5 ;  /* 0x00008005000075a7 */ /* 0x000e6400080211ff */
[----:B-1----:R-:W-:Y:S05]  /*6500*/  @!P1 BRA `(.L_x_86) ;  /* 0x0000002400849947 */ /* 0x002fea0003800000 */
.L_x_85:
[----:B------:R-:W-:Y:S05]  /*6510*/  BSYNC B0 ;  /* 0x0000000000007941 */ /* 0x000fea0003800000 */
.L_x_84:
[----:B------:R-:W-:Y:S01]  /*6520*/  ISETP.NE.AND P1, PT, R119, RZ, PT ;  /* 0x000000ff7700720c */ /* 0x000fe20003f25270 */
[----:B------:R-:W-:Y:S11]  /*6530*/  VIADD R120, R46, 0x1 ;  /* 0x000000012e787836 */ /* 0x000ff60000000000 */
[----:B------:R-:W-:Y:S01]  /*6540*/  @!UPT UIADD3 URZ, UPT, UPT, URZ, URZ, URZ ;  /* 0x000000fffffff290 */ /* 0x000fe2000fffe0ff */
[----:B------:R2:W4:Y:S04]  /*6550*/  @P1 LDS.128 R48, [R116] ;  /* 0x0000000074301984 */ /* 0x0005280000000c00 */
[----:B------:R2:W2:Y:S04]  /*6560*/  @P1 LDS.128 R56, [R115+0x10] ;  /* 0x0000100073381984 */ /* 0x0004a80000000c00 */
[----:B------:R2:W2:Y:S04]  /*6570*/  @P1 LDS.128 R64, [R114+0x20] ;  /* 0x0000200072401984 */ /* 0x0004a80000000c00 */
[----:B------:R2:W2:Y:S01]  /*6580*/  @P1 LDS.128 R72, [R103+0x10] ;  /* 0x0000100067481984 */ /* 0x0004a20000000c00 */
[C---:B------:R-:W-:Y:S04]  /*6590*/  ISETP.NE.AND P1, PT, R120.reuse, 0x3, PT ;  /* 0x000000037800780c */ /* 0x040fe80003f25270 */
[----:B-1----:R-:W-:Y:S02]  /*65a0*/  SEL R0, RZ, 0x1, P1 ;  /* 0x00000001ff007807 */ /* 0x002fe40000800000 */
[----:B------:R-:W-:Y:S02]  /*65b0*/  SEL R120, R120, RZ, P1 ;  /* 0x000000ff78787207 */ /* 0x000fe40000800000 */
[----:B------:R-:W-:Y:S02]  /*65c0*/  LOP3.LUT R47, R47, R0, RZ, 0x3c, !PT ;  /* 0x000000002f2f7212 */ /* 0x000fe400078e3cff */
.L_x_83:
[----:B------:R-:W-:Y:S05]  /*65d0*/  BSYNC B1 ;  /* 0x0000000000017941 */ /* 0x000fea0003800000 */
.L_x_82:
[----:B------:R-:W-:Y:S04]  /*65e0*/  SHF.R.U32.HI R0, RZ, 0x15, R39 ;  /* 0x00000015ff007819 */ /* 0x000fe80000011627 */
[----:B------:R-:W-:Y:S01]  /*65f0*/  LOP3.LUT P1, RZ, R0, 0x3, R91, 0x48, !PT ;  /* 0x0000000300ff7812 */ /* 0x000fe2000782485b */
[----:B------:R-:W-:Y:S01]  /*6600*/  @!UPT UIADD3 URZ, UPT, UPT, URZ, URZ, URZ ;  /* 0x000000fffffff290 */ /* 0x000fe2000fffe0ff */
[----:B---3--:R-:W-:Y:S11]  /*6610*/  @P0 BRA `(.L_x_87) ;  /* 0x0000000000080947 */ /* 0x008ff60003800000 */
[----:B------:R-:W1:Y:S02]  /*6620*/  SYNCS.PHASECHK.TRANS64.TRYWAIT P0, [R102+URZ+0xd0], R3 ;  /* 0x0000d003660075a7 */ /* 0x000e6400080011ff */
[----:B-1----:R-:W-:Y:S05]  /*6630*/  @!P0 BRA `(.L_x_88) ;  /* 0x00000024004c8947 */ /* 0x002fea0003800000 */
.L_x_87:
[----:B------:R-:W-:Y:S05]  /*6640*/  @!P1 BRA `(.L_x_89) ;  /* 0x0000000000409947 */ /* 0x000fea0003800000 */
[----:B------:R-:W3:Y:S01]  /*6650*/  LDCU.64 UR8, c[0x4][0x70] ;  /* 0x01000e00ff0877ac */ /* 0x000ee20008000a00 */
[----:B-1----:R-:W-:Y:S01]  /*6660*/  MOV R3, 0x0 ;  /* 0x0000000000037802 */ /* 0x002fe20000000f00 */
[----:B------:R-:W-:Y:S02]  /*6670*/  HFMA2 R12, -RZ, RZ, 0, 5.9604644775390625e-08 ;  /* 0x00000001ff0c7431 */ /* 0x000fe400000001ff */
[----:B------:R-:W-:Y:S02]  /*6680*/  IMAD.MOV.U32 R8, RZ, RZ, 0x192 ;  /* 0x00000192ff087424 */ /* 0x000fe400078e00ff */
[----:B------:R-:W-:Y:S01]  /*6690*/  IMAD.MOV.U32 R13, RZ, RZ, RZ ;  /* 0x000000ffff0d7224 */ /* 0x000fe200078e00ff */
[----:B------:R-:W1:Y:S01]  /*66a0*/  LDCU.64 UR6, c[0x4][0x78] ;  /* 0x01000f00ff0677ac */ /* 0x000e620008000a00 */
[----:B------:R-:W2:Y:S01]  /*66b0*/  LDC.64 R2, c[0x4][R3] ;  /* 0x0100000003027b82 */ /* 0x000ea20000000a00 */
[----:B------:R-:W5:Y:S01]  /*66c0*/  LDCU.64 UR4, c[0x4][0x10] ;  /* 0x01000200ff0477ac */ /* 0x000f620008000a00 */
[----:B---3--:R-:W-:Y:S01]  /*66d0*/  MOV R5, UR9 ;  /* 0x0000000900057c02 */ /* 0x008fe20008000f00 */
[----:B------:R-:W-:Y:S01]  /*66e0*/  IMAD.U32 R4, RZ, RZ, UR8 ;  /* 0x00000008ff047e24 */ /* 0x000fe2000f8e00ff */
[----:B-1----:R-:W-:Y:S01]  /*66f0*/  MOV R7, UR7 ;  /* 0x0000000700077c02 */ /* 0x002fe20008000f00 */
[----:B------:R-:W-:Y:S01]  /*6700*/  IMAD.U32 R6, RZ, RZ, UR6 ;  /* 0x00000006ff067e24 */ /* 0x000fe2000f8e00ff */
[----:B-----5:R-:W-:Y:S01]  /*6710*/  MOV R11, UR5 ;  /* 0x00000005000b7c02 */ /* 0x020fe20008000f00 */
[----:B------:R-:W-:Y:S02]  /*6720*/  IMAD.U32 R10, RZ, RZ, UR4 ;  /* 0x00000004ff0a7e24 */ /* 0x000fe4000f8e00ff */
[----:B------:R-:W-:Y:S07]  /*6730*/  LEPC R20, `(.L_x_89) ;  /* 0x000000001014794e */ /* 0x000fee0000000000 */
[----:B--2-4-:R-:W-:Y:S05]  /*6740*/  CALL.ABS.NOINC R2 ;  /* 0x0000000002007343 */ /* 0x014fea0003c00000 */
.L_x_89:
[----:B------:R-:W-:Y:S05]  /*6750*/  WARPSYNC.ALL ;  /* 0x0000000000007948 */ /* 0x000fea0003800000 */
[----:B------:R-:W-:Y:S01]  /*6760*/  R2UR UR4, R39 ;  /* 0x00000000270472ca */ /* 0x000fe200000e0000 */
[--C-:B----4-:R-:W-:Y:S01]  /*6770*/  HADD2.F32 R40, -RZ, R48.reuse.H0_H0 ;  /* 0x20000030ff287230 */ /* 0x110fe20000004100 */
[----:B------:R-:W-:Y:S01]  /*6780*/  ISETP.NE.AND P0, PT, R89, RZ, PT ;  /* 0x000000ff5900720c */ /* 0x000fe20003f05270 */
[----:B------:R-:W-:Y:S01]  /*6790*/  HADD2.F32 R43, -RZ, R48.H1_H1 ;  /* 0x30000030ff2b7230 */ /* 0x000fe20000004100 */
[----:B------:R-:W-:Y:S01]  /*67a0*/  BSSY.RECONVERGENT B0, `(.L_x_90) ;  /* 0x0000088000007945 */ /* 0x000fe20003800200 */
[----:B------:R-:W-:Y:S01]  /*67b0*/  HADD2.F32 R42, -RZ, R49.H1_H1 ;  /* 0x30000031ff2a7230 */ /* 0x000fe20000004100 */
[----:B------:R-:W-:Y:S01]  /*67c0*/  IADD3 R46, PT, PT, R46, 0x1, RZ ;  /* 0x000000012e2e7810 */ /* 0x000fe20007ffe0ff */
[----:B------:R-:W-:Y:S02]  /*67d0*/  HADD2.F32 R45, -RZ, R51.H0_H0 ;  /* 0x20000033ff2d7230 */ /* 0x000fe40000004100 */
[----:B--2---:R-:W-:Y:S04]  /*67e0*/  HADD2.F32 R44, -RZ, R75.H1_H1 ;  /* 0x3000004bff2c7230 */ /* 0x004fe80000004100 */
[----:B------:R-:W2:Y:S02]  /*67f0*/  LDTM.x32 R4, tmem[UR4] ;  /* 0x00000004000479ee */ /* 0x000ea400082c0000 */
[C---:B--2---:R-:W-:Y:S01]  /*6800*/  FMUL R0, R38.reuse, R4 ;  /* 0x0000000426007220 */ /* 0x044fe20000400000 */
[C---:B------:R-:W-:Y:S01]  /*6810*/  FMUL R2, R38.reuse, R5 ;  /* 0x0000000526027220 */ /* 0x040fe20000400000 */
[C---:B-1----:R-:W-:Y:S01]  /*6820*/  FMUL R3, R38.reuse, R6 ;  /* 0x0000000626037220 */ /* 0x042fe20000400000 */
[C---:B------:R-:W-:Y:S01]  /*6830*/  FMUL R7, R38.reuse, R7 ;  /* 0x0000000726077220 */ /* 0x040fe20000400000 */
[C---:B------:R-:W-:Y:S01]  /*6840*/  FFMA R0, R41.reuse, R40, R0 ;  /* 0x0000002829007223 */ /* 0x040fe20000000000 */
[----:B------:R-:W-:Y:S02]  /*6850*/  HADD2.F32 R40, -RZ, R49.H0_H0 ;  /* 0x20000031ff287230 */ /* 0x000fe40000004100 */
[C---:B------:R-:W-:Y:S01]  /*6860*/  FFMA R2, R41.reuse, R43, R2 ;  /* 0x0000002b29027223 */ /* 0x040fe20000000002 */
[--C-:B------:R-:W-:Y:S02]  /*6870*/  HADD2.F32 R43, -RZ, R50.reuse.H0_H0 ;  /* 0x20000032ff2b7230 */ /* 0x100fe40000004100 */
[C---:B------:R-:W-:Y:S01]  /*6880*/  FMUL R4, R38.reuse, R8 ;  /* 0x0000000826047220 */ /* 0x040fe20000400000 */
[----:B------:R-:W-:Y:S01]  /*6890*/  FMUL R5, R38, R9 ;  /* 0x0000000926057220 */ /* 0x000fe20000400000 */
[C---:B------:R-:W-:Y:S01]  /*68a0*/  FFMA R3, R41.reuse, R40, R3 ;  /* 0x0000002829037223 */ /* 0x040fe20000000003 */
[----:B------:R-:W-:Y:S01]  /*68b0*/  HADD2.F32 R40, -RZ, R50.H1_H1 ;  /* 0x30000032ff287230 */ /* 0x000fe20000004100 */
[----:B------:R-:W-:Y:S01]  /*68c0*/  F2FP.F16.F32.PACK_AB R52, R2, R0 ;  /* 0x000000000234723e */ /* 0x000fe200000000ff */
[C---:B------:R-:W-:Y:S01]  /*68d0*/  FFMA R7, R41.reuse, R42, R7 ;  /* 0x0000002a29077223 */ /* 0x040fe20000000007 */
[C---:B------:R-:W-:Y:S01]  /*68e0*/  FFMA R4, R41.reuse, R43, R4 ;  /* 0x0000002b29047223 */ /* 0x040fe20000000004 */
[C---:B------:R-:W-:Y:S01]  /*68f0*/  FMUL R6, R38.reuse, R10 ;  /* 0x0000000a26067220 */ /* 0x040fe20000400000 */
[----:B------:R-:W-:Y:S02]  /*6900*/  HADD2.F32 R42, -RZ, R51.H1_H1 ;  /* 0x30000033ff2a7230 */ /* 0x000fe40000004100 */
[----:B------:R-:W-:Y:S01]  /*6910*/  FFMA R5, R41, R40, R5 ;  /* 0x0000002829057223 */ /* 0x000fe20000000005 */
[----:B------:R-:W-:Y:S01]  /*6920*/  F2FP.F16.F32.PACK_AB R53, R7, R3 ;  /* 0x000000030735723e */ /* 0x000fe200000000ff */
[----:B------:R-:W-:Y:S01]  /*6930*/  FFMA R6, R41, R45, R6 ;  /* 0x0000002d29067223 */ /* 0x000fe20000000006 */
[C---:B------:R-:W-:Y:S01]  /*6940*/  FMUL R11, R38.reuse, R11 ;  /* 0x0000000b260b7220 */ /* 0x040fe20000400000 */
[--C-:B------:R-:W-:Y:S01]  /*6950*/  HADD2.F32 R40, -RZ, R56.reuse.H0_H0 ;  /* 0x20000038ff287230 */ /* 0x100fe20000004100 */
[----:B------:R-:W-:Y:S01]  /*6960*/  F2FP.F16.F32.PACK_AB R54, R5, R4 ;  /* 0x000000040536723e */ /* 0x000fe200000000ff */
[C---:B------:R-:W-:Y:S01]  /*6970*/  FMUL R8, R38.reuse, R12 ;  /* 0x0000000c26087220 */ /* 0x040fe20000400000 */
[C---:B------:R-:W-:Y:S01]  /*6980*/  FFMA R11, R41.reuse, R42, R11 ;  /* 0x0000002a290b7223 */ /* 0x040fe2000000000b */
[----:B------:R-:W-:Y:S02]  /*6990*/  HADD2.F32 R42, -RZ, R56.H1_H1 ;  /* 0x30000038ff2a7230 */ /* 0x000fe40000004100 */
[C---:B------:R-:W-:Y:S01]  /*69a0*/  FMUL R9, R38.reuse, R13 ;  /* 0x0000000d26097220 */ /* 0x040fe20000400000 */
[--C-:B------:R-:W-:Y:S02]  /*69b0*/  HADD2.F32 R43, -RZ, R57.reuse.H0_H0 ;  /* 0x20000039ff2b7230 */ /* 0x100fe40000004100 */
[----:B------:R-:W-:Y:S01]  /*69c0*/  FFMA R8, R41, R40, R8 ;  /* 0x0000002829087223 */ /* 0x000fe20000000008 */
[----:B------:R-:W-:Y:S01]  /*69d0*/  F2FP.F16.F32.PACK_AB R55, R11, R6 ;  /* 0x000000060b37723e */ /* 0x000fe200000000ff */
[----:B------:R-:W-:Y:S01]  /*69e0*/  FFMA R9, R41, R42, R9 ;  /* 0x0000002a29097223 */ /* 0x000fe20000000009 */
[C---:B------:R-:W-:Y:S01]  /*69f0*/  FMUL R10, R38.reuse, R14 ;  /* 0x0000000e260a7220 */ /* 0x040fe20000400000 */
[----:B------:R-:W-:Y:S02]  /*6a00*/  HADD2.F32 R40, -RZ, R57.H1_H1 ;  /* 0x30000039ff287230 */ /* 0x000fe40000004100 */
[C---:B------:R-:W-:Y:S01]  /*6a10*/  FMUL R15, R38.reuse, R15 ;  /* 0x0000000f260f7220 */ /* 0x040fe20000400000 */
[----:B------:R1:W-:Y:S01]  /*6a20*/  STS.128 [R116], R52 ;  /* 0x0000003474007388 */ /* 0x0003e20000000c00 */
[----:B------:R-:W-:Y:S01]  /*6a30*/  F2FP.F16.F32.PACK_AB R60, R9, R8 ;  /* 0x00000008093c723e */ /* 0x000fe200000000ff */
[C---:B------:R-:W-:Y:S01]  /*6a40*/  FFMA R10, R41.reuse, R43, R10 ;  /* 0x0000002b290a7223 */ /* 0x040fe2000000000a */
[--C-:B------:R-:W-:Y:S02]  /*6a50*/  HADD2.F32 R43, -RZ, R58.reuse.H0_H0 ;  /* 0x2000003aff2b7230 */ /* 0x100fe40000004100 */
[----:B------:R-:W-:Y:S01]  /*6a60*/  FFMA R15, R41, R40, R15 ;  /* 0x00000028290f7223 */ /* 0x000fe2000000000f */
[C---:B------:R-:W-:Y:S01]  /*6a70*/  FMUL R12, R38.reuse, R16 ;  /* 0x00000010260c7220 */ /* 0x040fe20000400000 */
[----:B------:R-:W-:Y:S02]  /*6a80*/  HADD2.F32 R42, -RZ, R58.H1_H1 ;  /* 0x3000003aff2a7230 */ /* 0x000fe40000004100 */
[C---:B------:R-:W-:Y:S01]  /*6a90*/  FMUL R13, R38.reuse, R17 ;  /* 0x00000011260d7220 */ /* 0x040fe20000400000 */
[--C-:B------:R-:W-:Y:S01]  /*6aa0*/  HADD2.F32 R45, -RZ, R59.reuse.H0_H0 ;  /* 0x2000003bff2d7230 */ /* 0x100fe20000004100 */
[----:B------:R-:W-:Y:S01]  /*6ab0*/  F2FP.F16.F32.PACK_AB R61, R15, R10 ;  /* 0x0000000a0f3d723e */ /* 0x000fe200000000ff */
[C---:B------:R-:W-:Y:S01]  /*6ac0*/  FFMA R12, R41.reuse, R43, R12 ;  /* 0x0000002b290c7223 */ /* 0x040fe2000000000c */
[C---:B------:R-:W-:Y:S01]  /*6ad0*/  FFMA R13, R41.reuse, R42, R13 ;  /* 0x0000002a290d7223 */ /* 0x040fe2000000000d */
[C---:B------:R-:W-:Y:S01]  /*6ae0*/  FMUL R14, R38.reuse, R18 ;  /* 0x00000012260e7220 */ /* 0x040fe20000400000 */
[----:B------:R-:W-:Y:S02]  /*6af0*/  HADD2.F32 R40, -RZ, R59.H1_H1 ;  /* 0x3000003bff287230 */ /* 0x000fe40000004100 */
[C---:B------:R-:W-:Y:S01]  /*6b00*/  FMUL R19, R38.reuse, R19 ;  /* 0x0000001326137220 */ /* 0x040fe20000400000 */
[--C-:B------:R-:W-:Y:S02]  /*6b10*/  HADD2.F32 R43, -RZ, R64.reuse.H0_H0 ;  /* 0x20000040ff2b7230 */ /* 0x100fe40000004100 */
[C---:B------:R-:W-:Y:S01]  /*6b20*/  FFMA R14, R41.reuse, R45, R14 ;  /* 0x0000002d290e7223 */ /* 0x040fe2000000000e */
[C---:B------:R-:W-:Y:S01]  /*6b30*/  FMUL R16, R38.reuse, R20 ;  /* 0x0000001426107220 */ /* 0x040fe20000400000 */
[C---:B------:R-:W-:Y:S01]  /*6b40*/  FFMA R19, R41.reuse, R40, R19 ;  /* 0x0000002829137223 */ /* 0x040fe20000000013 */
[----:B------:R-:W-:Y:S02]  /*6b50*/  HADD2.F32 R40, -RZ, R64.H1_H1 ;  /* 0x30000040ff287230 */ /* 0x000fe40000004100 */
[C---:B------:R-:W-:Y:S01]  /*6b60*/  FMUL R17, R38.reuse, R21 ;  /* 0x0000001526117220 */ /* 0x040fe20000400000 */
[--C-:B------:R-:W-:Y:S02]  /*6b70*/  HADD2.F32 R45, -RZ, R65.reuse.H0_H0 ;  /* 0x20000041ff2d7230 */ /* 0x100fe40000004100 */
[C---:B------:R-:W-:Y:S01]  /*6b80*/  FMUL R18, R38.reuse, R22 ;  /* 0x0000001626127220 */ /* 0x040fe20000400000 */
[----:B------:R-:W-:Y:S02]  /*6b90*/  HADD2.F32 R42, -RZ, R65.H1_H1 ;  /* 0x30000041ff2a7230 */ /* 0x000fe40000004100 */
[C---:B------:R-:W-:Y:S01]  /*6ba0*/  FMUL R23, R38.reuse, R23 ;  /* 0x0000001726177220 */ /* 0x040fe20000400000 */
[C---:B------:R-:W-:Y:S01]  /*6bb0*/  FFMA R16, R41.reuse, R43, R16 ;  /* 0x0000002b29107223 */ /* 0x040fe20000000010 */
[C---:B------:R-:W-:Y:S01]  /*6bc0*/  FFMA R17, R41.reuse, R40, R17 ;  /* 0x0000002829117223 */ /* 0x040fe20000000011 */
[C---:B------:R-:W-:Y:S01]  /*6bd0*/  FFMA R18, R41.reuse, R45, R18 ;  /* 0x0000002d29127223 */ /* 0x040fe20000000012 */
[C---:B------:R-:W-:Y:S01]  /*6be0*/  FFMA R23, R41.reuse, R42, R23 ;  /* 0x0000002a29177223 */ /* 0x040fe20000000017 */
[--C-:B------:R-:W-:Y:S02]  /*6bf0*/  HADD2.F32 R40, -RZ, R66.reuse.H0_H0 ;  /* 0x20000042ff287230 */ /* 0x100fe40000004100 */
[C---:B------:R-:W-:Y:S01]  /*6c00*/  FMUL R20, R38.reuse, R24 ;  /* 0x0000001826147220 */ /* 0x040fe20000400000 */
[----:B------:R-:W-:Y:S02]  /*6c10*/  HADD2.F32 R42, -RZ, R66.H1_H1 ;  /* 0x30000042ff2a7230 */ /* 0x000fe40000004100 */
[C---:B------:R-:W-:Y:S01]  /*6c20*/  FMUL R21, R38.reuse, R25 ;  /* 0x0000001926157220 */ /* 0x040fe20000400000 */
[--C-:B------:R-:W-:Y:S02]  /*6c30*/  HADD2.F32 R43, -RZ, R67.reuse.H0_H0 ;  /* 0x20000043ff2b7230 */ /* 0x100fe40000004100 */
[C---:B------:R-:W-:Y:S01]  /*6c40*/  FMUL R22, R38.reuse, R26 ;  /* 0x0000001a26167220 */ /* 0x040fe20000400000 */
[C---:B------:R-:W-:Y:S01]  /*6c50*/  FFMA R20, R41.reuse, R40, R20 ;  /* 0x0000002829147223 */ /* 0x040fe20000000014 */
[C---:B------:R-:W-:Y:S01]  /*6c60*/  FFMA R21, R41.reuse, R42, R21 ;  /* 0x0000002a29157223 */ /* 0x040fe20000000015 */
[----:B------:R-:W-:Y:S02]  /*6c70*/  HADD2.F32 R40, -RZ, R67.H1_H1 ;  /* 0x30000043ff287230 */ /* 0x000fe40000004100 */
[----:B------:R-:W-:Y:S01]  /*6c80*/  FFMA R22, R41, R43, R22 ;  /* 0x0000002b29167223 */ /* 0x000fe20000000016 */
[C---:B------:R-:W-:Y:S01]  /*6c90*/  FMUL R27, R38.reuse, R27 ;  /* 0x0000001b261b7220 */ /* 0x040fe20000400000 */
[--C-:B------:R-:W-:Y:S02]  /*6ca0*/  HADD2.F32 R43, -RZ, R72.reuse.H0_H0 ;  /* 0x20000048ff2b7230 */ /* 0x100fe40000004100 */
[C---:B------:R-:W-:Y:S01]  /*6cb0*/  FMUL R24, R38.reuse, R28 ;  /* 0x0000001c26187220 */ /* 0x040fe20000400000 */
[----:B------:R-:W-:Y:S02]  /*6cc0*/  HADD2.F32 R42, -RZ, R72.H1_H1 ;  /* 0x30000048ff2a7230 */ /* 0x000fe40000004100 */
[C---:B------:R-:W-:Y:S01]  /*6cd0*/  FMUL R25, R38.reuse, R29 ;  /* 0x0000001d26197220 */ /* 0x040fe20000400000 */
[--C-:B------:R-:W-:Y:S01]  /*6ce0*/  HADD2.F32 R45, -RZ, R73.reuse.H0_H0 ;  /* 0x20000049ff2d7230 */ /* 0x100fe20000004100 */
[----:B------:R-:W-:Y:S01]  /*6cf0*/  F2FP.F16.F32.PACK_AB R62, R13, R12 ;  /* 0x0000000c0d3e723e */ /* 0x000fe200000000ff */
[C---:B------:R-:W-:Y:S01]  /*6d00*/  FMUL R26, R38.reuse, R30 ;  /* 0x0000001e261a7220 */ /* 0x040fe20000400000 */
[----:B------:R-:W-:Y:S01]  /*6d10*/  F2FP.F16.F32.PACK_AB R63, R19, R14 ;  /* 0x0000000e133f723e */ /* 0x000fe200000000ff */
[C---:B------:R-:W-:Y:S01]  /*6d20*/  FFMA R27, R41.reuse, R40, R27 ;  /* 0x00000028291b7223 */ /* 0x040fe2000000001b */
[C---:B------:R-:W-:Y:S01]  /*6d30*/  FFMA R24, R41.reuse, R43, R24 ;  /* 0x0000002b29187223 */ /* 0x040fe20000000018 */
[----:B------:R-:W-:Y:S02]  /*6d40*/  HADD2.F32 R40, -RZ, R73.H1_H1 ;  /* 0x30000049ff287230 */ /* 0x000fe40000004100 */
[C---:B------:R-:W-:Y:S01]  /*6d50*/  FFMA R25, R41.reuse, R42, R25 ;  /* 0x0000002a29197223 */ /* 0x040fe20000000019 */
[----:B------:R1:W-:Y:S01]  /*6d60*/  STS.128 [R115+0x10], R60 ;  /* 0x0000103c73007388 */ /* 0x0003e20000000c00 */
[C---:B------:R-:W-:Y:S01]  /*6d70*/  FMUL R31, R38.reuse, R31 ;  /* 0x0000001f261f7220 */ /* 0x040fe20000400000 */
[--C-:B------:R-:W-:Y:S02]  /*6d80*/  HADD2.F32 R43, -RZ, R74.reuse.H0_H0 ;  /* 0x2000004aff2b7230 */ /* 0x100fe40000004100 */
[C---:B------:R-:W-:Y:S01]  /*6d90*/  FFMA R26, R41.reuse, R45, R26 ;  /* 0x0000002d291a7223 */ /* 0x040fe2000000001a */
[C---:B------:R-:W-:Y:S01]  /*6da0*/  FMUL R28, R38.reuse, R32 ;  /* 0x00000020261c7220 */ /* 0x040fe20000400000 */
[----:B------:R-:W-:Y:S02]  /*6db0*/  HADD2.F32 R42, -RZ, R74.H1_H1 ;  /* 0x3000004aff2a7230 */ /* 0x000fe40000004100 */
[C---:B------:R-:W-:Y:S01]  /*6dc0*/  FMUL R29, R38.reuse, R33 ;  /* 0x00000021261d7220 */ /* 0x040fe20000400000 */
[----:B------:R-:W-:Y:S02]  /*6dd0*/  HADD2.F32 R45, -RZ, R75.H0_H0 ;  /* 0x2000004bff2d7230 */ /* 0x000fe40000004100 */
[C---:B------:R-:W-:Y:S01]  /*6de0*/  FMUL R30, R38.reuse, R34 ;  /* 0x00000022261e7220 */ /* 0x040fe20000400000 */
[----:B------:R-:W-:Y:S01]  /*6df0*/  FFMA R31, R41, R40, R31 ;  /* 0x00000028291f7223 */ /* 0x000fe2000000001f */
[----:B------:R-:W-:Y:S01]  /*6e00*/  FMUL R35, R38, R35 ;  /* 0x0000002326237220 */ /* 0x000fe20000400000 */
[----:B------:R-:W-:Y:S01]  /*6e10*/  F2FP.F16.F32.PACK_AB R68, R17, R16 ;  /* 0x000000101144723e */ /* 0x000fe200000000ff */
[----:B------:R-:W-:Y:S01]  /*6e20*/  FFMA R28, R41, R43, R28 ;  /* 0x0000002b291c7223 */ /* 0x000fe2000000001c */
[----:B------:R-:W-:Y:S01]  /*6e30*/  F2FP.F16.F32.PACK_AB R69, R23, R18 ;  /* 0x000000121745723e */ /* 0x000fe200000000ff */
[----:B------:R-:W-:Y:S01]  /*6e40*/  FFMA R29, R41, R42, R29 ;  /* 0x0000002a291d7223 */ /* 0x000fe2000000001d */
[----:B------:R-:W-:Y:S01]  /*6e50*/  F2FP.F16.F32.PACK_AB R70, R21, R20 ;  /* 0x000000141546723e */ /* 0x000fe200000000ff */
[----:B------:R-:W-:Y:S01]  /*6e60*/  FFMA R30, R41, R45, R30 ;  /* 0x0000002d291e7223 */ /* 0x000fe2000000001e */
[----:B------:R-:W-:Y:S01]  /*6e70*/  F2FP.F16.F32.PACK_AB R71, R27, R22 ;  /* 0x000000161b47723e */ /* 0x000fe200000000ff */
[----:B------:R-:W-:Y:S01]  /*6e80*/  FFMA R35, R41, R44, R35 ;  /* 0x0000002c29237223 */ /* 0x000fe20000000023 */
[----:B------:R-:W-:Y:S02]  /*6e90*/  F2FP.F16.F32.PACK_AB R80, R25, R24 ;  /* 0x000000181950723e */ /* 0x000fe400000000ff */
[----:B------:R-:W-:Y:S01]  /*6ea0*/  F2FP.F16.F32.PACK_AB R81, R31, R26 ;  /* 0x0000001a1f51723e */ /* 0x000fe200000000ff */
[----:B------:R1:W-:Y:S01]  /*6eb0*/  STS.128 [R114+0x20], R68 ;  /* 0x0000204472007388 */ /* 0x0003e20000000c00 */
[----:B------:R-:W-:Y:S02]  /*6ec0*/  F2FP.F16.F32.PACK_AB R82, R29, R28 ;  /* 0x0000001c1d52723e */ /* 0x000fe400000000ff */
[----:B------:R-:W-:Y:S05]  /*6ed0*/  F2FP.F16.F32.PACK_AB R83, R35, R30 ;  /* 0x0000001e2353723e */ /* 0x000fea00000000ff */
[----:B------:R1:W-:Y:S01]  /*6ee0*/  STS.128 [R103+0x10], R80 ;  /* 0x0000105067007388 */ /* 0x0003e20000000c00 */
[----:B------:R-:W-:Y:S01]  /*6ef0*/  @!PT LDS RZ, [RZ] ;  /* 0x00000000fffff984 */ /* 0x000fe20000000800 */
[----:B------:R-:W-:Y:S01]  /*6f00*/  @!PT LDS RZ, [RZ] ;  /* 0x00000000fffff984 */ /* 0x000fe20000000800 */
[----:B------:R-:W-:Y:S01]  /*6f10*/  @!PT LDS RZ, [RZ] ;  /* 0x00000000fffff984 */ /* 0x000fe20000000800 */
[----:B------:R-:W-:Y:S01]  /*6f20*/  @!PT LDS RZ, [RZ] ;  /* 0x00000000fffff984 */ /* 0x000fe20000000800 */
[----:B------:R2:W-:Y:S07]  /*6f30*/  MEMBAR.ALL.CTA ;  /* 0x0000000000007992 */ /* 0x0005ee0000008000 */
[----:B--2---:R-:W2:Y:S02]  /*6f40*/  FENCE.VIEW.ASYNC.S ;  /* 0x00000000000073c6 */ /* 0x004ea40000000000 */
[----:B--2---:R-:W-:Y:S06]  /*6f50*/  BAR.SYNC.DEFER_BLOCKING 0x1, 0x80 ;  /* 0x0042000000007b1d */ /* 0x004fec0000010000 */
[----:B------:R-:W-:Y:S05]  /*6f60*/  @P0 BRA `(.L_x_91) ;  /* 0x00000000002c0947 */ /* 0x000fea0003800000 */
[----:B------:R-:W2:Y:S01]  /*6f70*/  LDCU.64 UR6, c[0x0][0x348] ;  /* 0x00006900ff0677ac */ /* 0x000ea20008000a00 */
[----:B------:R-:W-:Y:S02]  /*6f80*/  R2UR UR5, R118 ;  /* 0x00000000760572ca */ /* 0x000fe400000e0000 */
[----:B------:R-:W-:Y:S02]  /*6f90*/  R2UR UR42, R111 ;  /* 0x000000006f2a72ca */ /* 0x000fe400000e0000 */
[----:B------:R-:W-:Y:S02]  /*6fa0*/  R2UR UR43, R110 ;  /* 0x000000006e2b72ca */ /* 0x000fe400000e0000 */
[----:B------:R-:W-:Y:S02]  /*6fb0*/  R2UR UR44, R108 ;  /* 0x000000006c2c72ca */ /* 0x000fe400000e0000 */
[----:B------:R-:W-:Y:S05]  /*6fc0*/  R2UR UR45, R109 ;  /* 0x000000006d2d72ca */ /* 0x000fea00000e0000 */
[----:B------:R-:W-:Y:S02]  /*6fd0*/  UIADD3 UR40, UPT, UPT, UR49, 0x200, UR5 ;  /* 0x0000020031287890 */ /* 0x000fe4000fffe005 */
[----:B--2---:R-:W-:Y:S04]  /*6fe0*/  UIADD3 UR4, UP0, UPT, UR6, 0x780, URZ ;  /* 0x0000078006047890 */ /* 0x004fe8000ff1e0ff */
[----:B------:R-:W-:Y:S09]  /*6ff0*/  UIADD3.X UR5, UPT, UPT, URZ, UR7, URZ, UP0, !UPT ;  /* 0x00000007ff057290 */ /* 0x000ff200087fe4ff */
[----:B------:R2:W-:Y:S02]  /*7000*/  UTMASTG.5D.IM2COL [UR40], [UR4] ;  /* 0x00000028040073b5 */ /* 0x0005e40008060000 */
[----:B--2---:R0:W-:Y:S02]  /*7010*/  UTMACMDFLUSH ;  /* 0x00000000000079b7 */ /* 0x0041e40000000000 */
.L_x_91:
[----:B------:R-:W-:Y:S05]  /*7020*/  BSYNC.RECONVERGENT B0 ;  /* 0x0000000000007941 */ /* 0x000fea0003800200 */
.L_x_90:
[----:B------:R-:W-:Y:S01]  /*7030*/  R2UR UR40, R46 ;  /* 0x000000002e2872ca */ /* 0x000fe200000e0000 */
[----:B------:R-:W-:Y:S11]  /*7040*/  BSSY.RECONVERGENT B0, `(.L_x_92) ;  /* 0x0000006000007945 */ /* 0x000ff60003800200 */
[----:B------:R-:W-:Y:S01]  /*7050*/  @!UPT UIADD3 URZ, UPT, UPT, URZ, URZ, URZ ;  /* 0x000000fffffff290 */ /* 0x000fe2000fffe0ff */
[----:B------:R-:W-:Y:S04]  /*7060*/  UISETP.NE.AND UP0, UPT, UR40, 0x3, UPT ;  /* 0x000000032800788c */ /* 0x000fe8000bf05270 */
[----:B------:R-:W-:Y:S01]  /*7070*/  USEL UR42, UR40, URZ, UP0 ;  /* 0x000000ff282a7287 */ /* 0x000fe20008000000 */
[----:B------:R-:W-:Y:S11]  /*7080*/  @P0 BRA `(.L_x_93) ;  /* 0x0000000000040947 */ /* 0x000ff60003800000 */
[----:B------:R-:W-:Y:S04]  /*7090*/  DEPBAR.LE SB0, 0x1 ;  /* 0x000080400000791a */ /* 0x000fe80000000000 */
.L_x_93:
[----:B------:R-:W-:Y:S05]  /*70a0*/  BSYNC.RECONVERGENT B0 ;  /* 0x0000000000007941 */ /* 0x000fea0003800200 */
.L_x_92:
[----:B------:R-:W-:Y:S01]  /*70b0*/  BAR.SYNC.DEFER_BLOCKING 0x1, 0x80 ;  /* 0x0042000000007b1d */ /* 0x000fe20000010000 */
[----:B------:R-:W-:Y:S01]  /*70c0*/  ISETP.NE.AND P1, PT, R113, RZ, PT ;  /* 0x000000ff7100720c */ /* 0x000fe20003f25270 */
[----:B------:R-:W-:Y:S01]  /*70d0*/  UISETP.NE.AND UP0, UPT, UR51, URZ, UPT ;  /* 0x000000ff3300728c */ /* 0x000fe2000bf05270 */
[----:B------:R-:W-:Y:S11]  /*70e0*/  LEA R3, R120, UR49, 0x3 ;  /* 0x0000003178037c11 */ /* 0x000ff6000f8e18ff */
[----:B------:R-:W-:Y:S01]  /*70f0*/  @P1 SHF.L.U32 R4, R47, 0x1f, RZ ;  /* 0x0000001f2f041819 */ /* 0x000fe200000006ff */
[----:B------:R-:W-:Y:S06]  /*7100*/  BRA.U !UP0, `(.L_x_94) ;  /* 0x0000000108287547 */ /* 0x000fec000b800000 */
[----:B------:R-:W2:Y:S01]  /*7110*/  S2R R0, SR_CgaCtaId ;  /* 0x0000000000007919 */ /* 0x000ea20000008800 */
[----:B------:R-:W-:Y:S05]  /*7120*/  IMAD.U32 R2, RZ, RZ, UR52 ;  /* 0x00000034ff027e24 */ /* 0x000fea000f8e00ff */
[C---:B------:R-:W-:Y:S01]  /*7130*/  @P1 LEA R5, R2.reuse, UR49, 0x3 ;  /* 0x0000003102051c11 */ /* 0x040fe2000f8e18ff */
[----:B------:R-:W-:Y:S04]  /*7140*/  VIADD R2, R2, 0x1 ;  /* 0x0000000102027836 */ /* 0x000fe80000000000 */
[----:B------:R-:W-:Y:S01]  /*7150*/  @P1 VIADD R5, R5, 0x98 ;  /* 0x0000009805051836 */ /* 0x000fe20000000000 */
[C---:B------:R-:W-:Y:S04]  /*7160*/  ISETP.NE.AND P0, PT, R2.reuse, 0x3, PT ;  /* 0x000000030200780c */ /* 0x040fe80003f05270 */
[----:B------:R-:W-:Y:S04]  /*7170*/  SEL R2, R2, RZ, P0 ;  /* 0x000000ff02027207 */ /* 0x000fe80000000000 */
[----:B------:R-:W-:Y:S02]  /*7180*/  R2UR UR52, R2 ;  /* 0x00000000023472ca */ /* 0x000fe400000e0000 */
[----:B--2---:R-:W-:Y:S04]  /*7190*/  @P1 PRMT R0, R0, 0x654, R5 ;  /* 0x0000065400001816 */ /* 0x004fe80000000005 */
[----:B------:R2:W-:Y:S09]  /*71a0*/  @P1 SYNCS.ARRIVE.TRANS64.RED.A1T0 RZ, [R0+URZ], RZ ;  /* 0x000000ff00ff19a7 */ /* 0x0005f200081004ff */
.L_x_94:
[----:B------:R-:W3:Y:S01]  /*71b0*/  @P1 SYNCS.PHASECHK.TRANS64.TRYWAIT P0, [R3+URZ+0x80], R4 ;  /* 0x00008004030015a7 */ /* 0x000ee200080011ff */
[----:B------:R-:W-:Y:S01]  /*71c0*/  BSSY B1, `(.L_x_95) ;  /* 0x0000015000017945 */ /* 0x000fe20003800000 */
[----:B---3--:R-:W-:Y:S03]  /*71d0*/  @P1 SEL R117, RZ, 0x1, !P0 ;  /* 0x00000001ff751807 */ /* 0x008fe60004000000 */
[----:B------:R-:W-:Y:S05]  /*71e0*/  @!P1 BRA `(.L_x_96) ;  /* 0x0000000000489947 */ /* 0x000fea0003800000 */
[----:B------:R-:W-:Y:S01]  /*71f0*/  ISETP.NE.AND P1, PT, R119, RZ, PT ;  /* 0x000000ff7700720c */ /* 0x000fe20003f25270 */
[----:B------:R-:W-:Y:S01]  /*7200*/  BSSY B0, `(.L_x_97) ;  /* 0x000000a000007945 */ /* 0x000fe20003800000 */
[----:B------:R-:W-:Y:S11]  /*7210*/  ISETP.NE.AND P0, PT, R117, RZ, PT ;  /* 0x000000ff7500720c */ /* 0x000ff60003f05270 */
[----:B------:R-:W-:Y:S04]  /*7220*/  @P1 IMAD R120, R120, 0x2000, R107 ;  /* 0x0000200078781824 */ /* 0x000fe800078e026b */
[----:B------:R-:W-:Y:S01]  /*7230*/  @P1 IMAD.IADD R5, R101, 0x1, R120 ;  /* 0x0000000165051824 */ /* 0x000fe200078e0278 */
[----:B------:R-:W-:Y:S03]  /*7240*/  @P1 IADD3 R2, PT, PT, R100, R120, RZ ;  /* 0x0000007864021210 */ /* 0x000fe60007ffe0ff */
[----:B--2---:R-:W-:Y:S01]  /*7250*/  @P1 IMAD.IADD R0, R106, 0x1, R5 ;  /* 0x000000016a001824 */ /* 0x004fe200078e0205 */
[----:B------:R-:W-:Y:S06]  /*7260*/  @P0 BRA `(.L_x_98) ;  /* 0x00000000000c0947 */ /* 0x000fec0003800000 */
[----:B------:R-:W-:Y:S04]  /*7270*/  SHF.L.U32 R4, R47, 0x1f, RZ ;  /* 0x0000001f2f047819 */ /* 0x000fe800000006ff */
[----:B------:R-:W2:Y:S02]  /*7280*/  SYNCS.PHASECHK.TRANS64.TRYWAIT P0, [R3+URZ+0x80], R4 ;  /* 0x00008004030075a7 */ /* 0x000ea400080011ff */
[----:B--2---:R-:W-:Y:S05]  /*7290*/  @!P0 BRA `(.L_x_99) ;  /* 0x0000001800488947 */ /* 0x004fea0003800000 */
.L_x_98:
[----:B------:R-:W-:Y:S05]  /*72a0*/  BSYNC B0 ;  /* 0x0000000000007941 */ /* 0x000fea0003800000 */
.L_x_97:
[----:B------:R-:W-:Y:S11]  /*72b0*/  ISETP.NE.AND P0, PT, R119, RZ, PT ;  /* 0x000000ff7700720c */ /* 0x000ff60003f05270 */
[----:B------:R-:W-:Y:S02]  /*72c0*/  @!UPT UIADD3 URZ, UPT, UPT, URZ, URZ, URZ ;  /* 0x000000fffffff290 */ /* 0x000fe4000fffe0ff */
[----:B------:R3:W4:Y:S04]  /*72d0*/  @P0 LDS.128 R48, [R120] ;  /* 0x0000000078300984 */ /* 0x0007280000000c00 */
[----:B------:R3:W1:Y:S04]  /*72e0*/  @P0 LDS.128 R64, [R2+0x20] ;  /* 0x0000200002400984 */ /* 0x0006680000000c00 */
[----:B------:R3:W1:Y:S04]  /*72f0*/  @P0 LDS.128 R56, [R5+0x10] ;  /* 0x0000100005380984 */ /* 0x0006680000000c00 */
[----:B------:R3:W1:Y:S02]  /*7300*/  @P0 LDS.128 R72, [R0+0x10] ;  /* 0x0000100000480984 */ /* 0x0006640000000c00 */
.L_x_96:
[----:B------:R-:W-:Y:S05]  /*7310*/  BSYNC B1 ;  /* 0x0000000000017941 */ /* 0x000fea0003800000 */
.L_x_95:
[----:B--23--:R-:W-:Y:S05]  /*7320*/  VIADD R0, R39, 0x20 ;  /* 0x0000002027007836 */ /* 0x00cfea0000000000 */
[----:B------:R-:W-:Y:S04]  /*7330*/  SHF.R.U32.HI R0, RZ, 0x15, R0 ;  /* 0x00000015ff007819 */ /* 0x000fe80000011600 */
[----:B------:R-:W-:Y:S11]  /*7340*/  LOP3.LUT P0, RZ, R0, 0x3, R91, 0x48, !PT ;  /* 0x0000000300ff7812 */ /* 0x000ff6000780485b */
[----:B------:R-:W-:Y:S02]  /*7350*/  @!UPT UIADD3 URZ, UPT, UPT, URZ, URZ, URZ ;  /* 0x000000fffffff290 */ /* 0x000fe4000fffe0ff */
[----:B------:R-:W-:Y:S05]  /*7360*/  @!P0 BRA `(.L_x_100) ;  /* 0x0000000000408947 */ /* 0x000fea0003800000 */
[----:B------:R-:W2:Y:S01]  /*7370*/  LDCU.64 UR8, c[0x4][0x70] ;  /* 0x01000e00ff0877ac */ /* 0x000ea20008000a00 */
[----:B------:R-:W-:Y:S01]  /*7380*/  MOV R3, 0x0 ;  /* 0x0000000000037802 */ /* 0x000fe20000000f00 */
[----:B------:R-:W-:Y:S02]  /*7390*/  HFMA2 R12, -RZ, RZ, 0, 5.9604644775390625e-08 ;  /* 0x00000001ff0c7431 */ /* 0x000fe400000001ff */
[----:B------:R-:W-:Y:S02]  /*73a0*/  IMAD.MOV.U32 R8, RZ, RZ, 0x192 ;  /* 0x00000192ff087424 */ /* 0x000fe400078e00ff */
[----:B------:R-:W-:Y:S01]  /*73b0*/  IMAD.MOV.U32 R13, RZ, RZ, RZ ;  /* 0x000000ffff0d7224 */ /* 0x000fe200078e00ff */
[----:B------:R-:W3:Y:S01]  /*73c0*/  LDCU.64 UR6, c[0x4][0x78] ;  /* 0x01000f00ff0677ac */ /* 0x000ee20008000a00 */
[----:B------:R-:W1:Y:S01]  /*73d0*/  LDC.64 R2, c[0x4][R3] ;  /* 0x0100000003027b82 */ /* 0x000e620000000a00 */
[----:B------:R-:W5:Y:S01]  /*73e0*/  LDCU.64 UR4, c[0x4][0x10] ;  /* 0x01000200ff0477ac */ /* 0x000f620008000a00 */
[----:B--2---:R-:W-:Y:S01]  /*73f0*/  MOV R5, UR9 ;  /* 0x0000000900057c02 */ /* 0x004fe20008000f00 */
[----:B------:R-:W-:Y:S01]  /*7400*/  IMAD.U32 R4, RZ, RZ, UR8 ;  /* 0x00000008ff047e24 */ /* 0x000fe2000f8e00ff */
[----:B---3--:R-:W-:Y:S01]  /*7410*/  MOV R7, UR7 ;  /* 0x0000000700077c02 */ /* 0x008fe20008000f00 */
[----:B------:R-:W-:Y:S01]  /*7420*/  IMAD.U32 R6, RZ, RZ, UR6 ;  /* 0x00000006ff067e24 */ /* 0x000fe2000f8e00ff */
[----:B-----5:R-:W-:Y:S01]  /*7430*/  MOV R11, UR5 ;  /* 0x00000005000b7c02 */ /* 0x020fe20008000f00 */
[----:B------:R-:W-:Y:S02]  /*7440*/  IMAD.U32 R10, RZ, RZ, UR4 ;  /* 0x00000004ff0a7e24 */ /* 0x000fe4000f8e00ff */
[----:B------:R-:W-:Y:S07]  /*7450*/  LEPC R20, `(.L_x_100) ;  /* 0x000000001014794e */ /* 0x000fee0000000000 */
[----:B-1--4-:R-:W-:Y:S05]  /*7460*/  CALL.ABS.NOINC R2 ;  /* 0x0000000002007343 */ /* 0x012fea0003c00000 */
.L_x_100:
[----:B------:R-:W-:Y:S01]  /*7470*/  ISETP.NE.AND P0, PT, R89, RZ, PT ;  /* 0x000000ff5900720c */ /* 0x000fe20003f05270 */
[----:B------:R-:W-:Y:S05]  /*7480*/  WARPSYNC.ALL ;  /* 0x0000000000007948 */ /* 0x000fea0003800000 */
[----:B------:R-:W-:Y:S01]  /*7490*/  R2UR UR4, R39 ;  /* 0x00000000270472ca */ /* 0x000fe200000e0000 */
[----:B------:R-:W2:Y:S01]  /*74a0*/  S2UR UR6, SR_CgaCtaId ;  /* 0x00000000000679c3 */ /* 0x000ea20000008800 */
[----:B------:R-:W-:Y:S01]  /*74b0*/  R2UR UR5, R102 ;  /* 0x00000000660572ca */ /* 0x000fe200000e0000 */
[--C-:B----4-:R-:W-:Y:S01]  /*74c0*/  HADD2.F32 R40, -RZ, R48.reuse.H0_H0 ;  /* 0x20000030ff287230 */ /* 0x110fe20000004100 */
[----:B------:R-:W-:Y:S01]  /*74d0*/  BSSY.RECONVERGENT B0, `(.L_x_101) ;  /* 0x0000091000007945 */ /* 0x000fe20003800200 */
[----:B------:R-:W-:Y:S02]  /*74e0*/  HADD2.F32 R42, -RZ, R48.H1_H1 ;  /* 0x30000030ff2a7230 */ /* 0x000fe40000004100 */
[--C-:B------:R-:W-:Y:S02]  /*74f0*/  HADD2.F32 R43, -RZ, R49.reuse.H0_H0 ;  /* 0x20000031ff2b7230 */ /* 0x100fe40000004100 */
[----:B------:R-:W-:Y:S02]  /*7500*/  HADD2.F32 R44, -RZ, R49.H1_H1 ;  /* 0x30000031ff2c7230 */ /* 0x000fe40000004100 */
[--C-:B------:R-:W-:Y:S02]  /*7510*/  HADD2.F32 R45, -RZ, R50.reuse.H0_H0 ;  /* 0x20000032ff2d7230 */ /* 0x100fe40000004100 */
[----:B------:R-:W3:Y:S01]  /*7520*/  LDTM.x32 R4, tmem[UR4+0x20] ;  /* 0x00002004000479ee */ /* 0x000ee200082c0000 */
[----:B------:R-:W-:Y:S01]  /*7530*/  NOP ;  /* 0x0000000000007918 */ /* 0x000fe20000000000 */
[----:B------:R-:W-:Y:S01]  /*7540*/  USHF.L.U32 UR4, UR42, 0xd, URZ ;  /* 0x0000000d2a047899 */ /* 0x000fe200080006ff */
[----:B------:R-:W-:Y:S01]  /*7550*/  HADD2.F32 R46, -RZ, R50.H1_H1 ;  /* 0x30000032ff2e7230 */ /* 0x000fe20000004100 */
[----:B------:R-:W-:Y:S01]  /*7560*/  UIADD3 UR5, UPT, UPT, UR5, 0xe0, URZ ;  /* 0x000000e005057890 */ /* 0x000fe2000fffe0ff */
[--C-:B------:R-:W-:Y:S02]  /*7570*/  HADD2.F32 R47, -RZ, R51.reuse.H0_H0 ;  /* 0x20000033ff2f7230 */ /* 0x100fe40000004100 */
[----:B------:R-:W-:Y:S01]  /*7580*/  HADD2.F32 R49, -RZ, R51.H1_H1 ;  /* 0x30000033ff317230 */ /* 0x000fe20000004100 */
[----:B-1----:R-:W-:Y:S01]  /*7590*/  IADD3 R114, PT, PT, R107, UR4, RZ ;  /* 0x000000046b727c10 */ /* 0x002fe2000fffe0ff */
[--C-:B------:R-:W-:Y:S02]  /*75a0*/  HADD2.F32 R48, -RZ, R56.reuse.H0_H0 ;  /* 0x20000038ff307230 */ /* 0x100fe40000004100 */
[----:B------:R-:W-:Y:S01]  /*75b0*/  HADD2.F32 R51, -RZ, R56.H1_H1 ;  /* 0x30000038ff337230 */ /* 0x000fe20000004100 */
[-C--:B------:R-:W-:Y:S01]  /*75c0*/  IADD3 R115, PT, PT, R101, R114.reuse, RZ ;  /* 0x0000007265737210 */ /* 0x080fe20007ffe0ff */
[--C-:B------:R-:W-:Y:S01]  /*75d0*/  HADD2.F32 R50, -RZ, R57.reuse.H0_H0 ;  /* 0x20000039ff327230 */ /* 0x100fe20000004100 */
[----:B------:R-:W-:Y:S01]  /*75e0*/  IADD3 R114, PT, PT, R100, R114, RZ ;  /* 0x0000007264727210 */ /* 0x000fe20007ffe0ff */
[----:B------:R-:W-:Y:S01]  /*75f0*/  HADD2.F32 R52, -RZ, R57.H1_H1 ;  /* 0x30000039ff347230 */ /* 0x000fe20000004100 */
[----:B------:R-:W-:Y:S01]  /*7600*/  IADD3 R124, PT, PT, R106, R115, RZ ;  /* 0x000000736a7c7210 */ /* 0x000fe20007ffe0ff */
[--C-:B------:R-:W-:Y:S02]  /*7610*/  HADD2.F32 R53, -RZ, R58.reuse.H0_H0 ;  /* 0x2000003aff357230 */ /* 0x100fe40000004100 */
[----:B------:R-:W-:Y:S02]  /*7620*/  HADD2.F32 R54, -RZ, R58.H1_H1 ;  /* 0x3000003aff367230 */ /* 0x000fe40000004100 */
[--C-:B------:R-:W-:Y:S02]  /*7630*/  HADD2.F32 R55, -RZ, R59.reuse.H0_H0 ;  /* 0x2000003bff377230 */ /* 0x100fe40000004100 */
[----:B------:R-:W-:Y:S01]  /*7640*/  HADD2.F32 R56, -RZ, R59.H1_H1 ;  /* 0x3000003bff387230 */ /* 0x000fe20000004100 */
[----:B--2---:R-:W-:Y:S01]  /*7650*/  UPRMT UR5, UR6, 0x654, UR5 ;  /* 0x0000065406057896 */ /* 0x004fe20008000005 */
[C---:B---3--:R-:W-:Y:S01]  /*7660*/  FMUL R4, R38.reuse, R4 ;  /* 0x0000000426047220 */ /* 0x048fe20000400000 */
[C---:B------:R-:W-:Y:S01]  /*7670*/  FMUL R5, R38.reuse, R5 ;  /* 0x0000000526057220 */ /* 0x040fe20000400000 */
[C---:B------:R-:W-:Y:S01]  /*7680*/  FMUL R6, R38.reuse, R6 ;  /* 0x0000000626067220 */ /* 0x040fe20000400000 */
[C---:B------:R-:W-:Y:S01]  /*7690*/  FMUL R7, R38.reuse, R7 ;  /* 0x0000000726077220 */ /* 0x040fe20000400000 */
[C---:B------:R-:W-:Y:S01]  /*76a0*/  FFMA R4, R41.reuse, R40, R4 ;  /* 0x0000002829047223 */ /* 0x040fe20000000004 */
[C---:B------:R-:W-:Y:S01]  /*76b0*/  FFMA R5, R41.reuse, R42, R5 ;  /* 0x0000002a29057223 */ /* 0x040fe20000000005 */
[C---:B------:R-:W-:Y:S01]  /*76c0*/  FFMA R6, R41.reuse, R43, R6 ;  /* 0x0000002b29067223 */ /* 0x040fe20000000006 */
[----:B------:R-:W-:Y:S01]  /*76d0*/  FFMA R7, R41, R44, R7 ;  /* 0x0000002c29077223 */ /* 0x000fe20000000007 */
[----:B------:R-:W-:Y:S01]  /*76e0*/  SYNCS.ARRIVE.TRANS64.RED.A1T0 RZ, [UR5], RZ ;  /* 0x000000ffffff79a7 */ /* 0x000fe20008100405 */
[C---:B------:R-:W-:Y:S01]  /*76f0*/  FMUL R8, R38.reuse, R8 ;  /* 0x0000000826087220 */ /* 0x040fe20000400000 */
[----:B------:R-:W-:Y:S01]  /*7700*/  F2FP.F16.F32.PACK_AB R80, R5, R4 ;  /* 0x000000040550723e */ /* 0x000fe200000000ff */
[C---:B------:R-:W-:Y:S01]  /*7710*/  FMUL R9, R38.reuse, R9 ;  /* 0x0000000926097220 */ /* 0x040fe20000400000 */
[----:B------:R-:W-:Y:S01]  /*7720*/  F2FP.F16.F32.PACK_AB R81, R7, R6 ;  /* 0x000000060751723e */ /* 0x000fe200000000ff */
[C---:B------:R-:W-:Y:S01]  /*7730*/  FFMA R8, R41.reuse, R45, R8 ;  /* 0x0000002d29087223 */ /* 0x040fe20000000008 */
[C---:B------:R-:W-:Y:S01]  /*7740*/  FMUL R0, R38.reuse, R10 ;  /* 0x0000000a26007220 */ /* 0x040fe20000400000 */
[C---:B------:R-:W-:Y:S01]  /*7750*/  FFMA R9, R41.reuse, R46, R9 ;  /* 0x0000002e29097223 */ /* 0x040fe20000000009 */
[C---:B------:R-:W-:Y:S01]  /*7760*/  FMUL R2, R38.reuse, R11 ;  /* 0x0000000b26027220 */ /* 0x040fe20000400000 */
[C---:B------:R-:W-:Y:S01]  /*7770*/  FMUL R3, R38.reuse, R12 ;  /* 0x0000000c26037220 */ /* 0x040fe20000400000 */
[----:B------:R-:W-:Y:S01]  /*7780*/  FFMA R0, R41, R47, R0 ;  /* 0x0000002f29007223 */ /* 0x000fe20000000000 */
[C---:B------:R-:W-:Y:S01]  /*7790*/  FMUL R10, R38.reuse, R13 ;  /* 0x0000000d260a7220 */ /* 0x040fe20000400000 */
[----:B------:R-:W-:Y:S01]  /*77a0*/  F2FP.F16.F32.PACK_AB R82, R9, R8 ;  /* 0x000000080952723e */ /* 0x000fe200000000ff */
[C---:B------:R-:W-:Y:S01]  /*77b0*/  FFMA R2, R41.reuse, R49, R2 ;  /* 0x0000003129027223 */ /* 0x040fe20000000002 */
[C---:B------:R-:W-:Y:S01]  /*77c0*/  FFMA R3, R41.reuse, R48, R3 ;  /* 0x0000003029037223 */ /* 0x040fe20000000003 */
[C---:B------:R-:W-:Y:S01]  /*77d0*/  FFMA R10, R41.reuse, R51, R10 ;  /* 0x00000033290a7223 */ /* 0x040fe2000000000a */
[C---:B------:R-:W-:Y:S01]  /*77e0*/  FMUL R11, R38.reuse, R14 ;  /* 0x0000000e260b7220 */ /* 0x040fe20000400000 */
[C---:B------:R-:W-:Y:S01]  /*77f0*/  FMUL R15, R38.reuse, R15 ;  /* 0x0000000f260f7220 */ /* 0x040fe20000400000 */
[C---:B------:R-:W-:Y:S01]  /*7800*/  FMUL R12, R38.reuse, R16 ;  /* 0x00000010260c7220 */ /* 0x040fe20000400000 */
[C---:B------:R-:W-:Y:S01]  /*7810*/  FMUL R13, R38.reuse, R17 ;  /* 0x00000011260d7220 */ /* 0x040fe20000400000 */
[C---:B------:R-:W-:Y:S01]  /*7820*/  FFMA R11, R41.reuse, R50, R11 ;  /* 0x00000032290b7223 */ /* 0x040fe2000000000b */
[C---:B------:R-:W-:Y:S01]  /*7830*/  FMUL R14, R38.reuse, R18 ;  /* 0x00000012260e7220 */ /* 0x040fe20000400000 */
[C---:B------:R-:W-:Y:S01]  /*7840*/  FFMA R15, R41.reuse, R52, R15 ;  /* 0x00000034290f7223 */ /* 0x040fe2000000000f */
[--C-:B------:R-:W-:Y:S02]  /*7850*/  HADD2.F32 R57, -RZ, R64.reuse.H0_H0 ;  /* 0x20000040ff397230 */ /* 0x100fe40000004100 */
[----:B------:R-:W-:Y:S01]  /*7860*/  FMUL R19, R38, R19 ;  /* 0x0000001326137220 */ /* 0x000fe20000400000 */
[----:B------:R-:W-:Y:S01]  /*7870*/  F2FP.F16.F32.PACK_AB R83, R2, R0 ;  /* 0x000000000253723e */ /* 0x000fe200000000ff */
[C---:B------:R-:W-:Y:S01]  /*7880*/  FFMA R12, R41.reuse, R53, R12 ;  /* 0x00000035290c7223 */ /* 0x040fe2000000000c */
[----:B------:R-:W-:Y:S02]  /*7890*/  HADD2.F32 R58, -RZ, R64.H1_H1 ;  /* 0x30000040ff3a7230 */ /* 0x000fe40000004100 */
[C---:B------:R-:W-:Y:S01]  /*78a0*/  FMUL R16, R38.reuse, R20 ;  /* 0x0000001426107220 */ /* 0x040fe20000400000 */
[C---:B------:R-:W-:Y:S01]  /*78b0*/  FFMA R13, R41.reuse, R54, R13 ;  /* 0x00000036290d7223 */ /* 0x040fe2000000000d */
[----:B------:R1:W-:Y:S01]  /*78c0*/  STS.128 [R107+UR4], R80 ;  /* 0x000000506b007988 */ /* 0x0003e20008000c04 */
[--C-:B------:R-:W-:Y:S02]  /*78d0*/  HADD2.F32 R59, -RZ, R65.reuse.H0_H0 ;  /* 0x20000041ff3b7230 */ /* 0x100fe40000004100 */
[C---:B------:R-:W-:Y:S01]  /*78e0*/  FMUL R17, R38.reuse, R21 ;  /* 0x0000001526117220 */ /* 0x040fe20000400000 */
[C---:B------:R-:W-:Y:S01]  /*78f0*/  FFMA R14, R41.reuse, R55, R14 ;  /* 0x00000037290e7223 */ /* 0x040fe2000000000e */
[----:B------:R-:W-:Y:S02]  /*7900*/  HADD2.F32 R60, -RZ, R65.H1_H1 ;  /* 0x30000041ff3c7230 */ /* 0x000fe40000004100 */
[C---:B------:R-:W-:Y:S01]  /*7910*/  FMUL R18, R38.reuse, R22 ;  /* 0x0000001626127220 */ /* 0x040fe20000400000 */
[C---:B------:R-:W-:Y:S01]  /*7920*/  FFMA R19, R41.reuse, R56, R19 ;  /* 0x0000003829137223 */ /* 0x040fe20000000013 */
        /* <DEDUP_REMOVED lines=13> */
[----:B------:R-:W-:Y:S01]  /*7a00*/  FMUL R27, R38, R27 ;  /* 0x0000001b261b7220 */ /* 0x000fe20000400000 */
[----:B------:R-:W-:Y:S01]  /*7a10*/  F2FP.F16.F32.PACK_AB R100, R10, R3 ;  /* 0x000000030a64723e */ /* 0x000fe200000000ff */
[----:B------:R-:W-:Y:S01]  /*7a20*/  FFMA R20, R41, R61, R20 ;  /* 0x0000003d29147223 */ /* 0x000fe20000000014 */
[----:B------:R-:W-:Y:S01]  /*7a30*/  F2FP.F16.F32.PACK_AB R101, R15, R11 ;  /* 0x0000000b0f65723e */ /* 0x000fe200000000ff */
[----:B------:R-:W-:Y:S01]  /*7a40*/  HADD2.F32 R66, -RZ, R72.H1_H1 ;  /* 0x30000048ff427230 */ /* 0x000fe20000004100 */
[----:B------:R-:W-:Y:S01]  /*7a50*/  F2FP.F16.F32.PACK_AB R102, R13, R12 ;  /* 0x0000000c0d66723e */ /* 0x000fe200000000ff */
[C---:B------:R-:W-:Y:S01]  /*7a60*/  FMUL R24, R38.reuse, R28 ;  /* 0x0000001c26187220 */ /* 0x040fe20000400000 */
[----:B------:R-:W-:Y:S01]  /*7a70*/  F2FP.F16.F32.PACK_AB R103, R19, R14 ;  /* 0x0000000e1367723e */ /* 0x000fe200000000ff */
[C---:B------:R-:W-:Y:S01]  /*7a80*/  FFMA R21, R41.reuse, R62, R21 ;  /* 0x0000003e29157223 */ /* 0x040fe20000000015 */
[--C-:B------:R-:W-:Y:S02]  /*7a90*/  HADD2.F32 R67, -RZ, R73.reuse.H0_H0 ;  /* 0x20000049ff437230 */ /* 0x100fe40000004100 */
[C---:B------:R-:W-:Y:S01]  /*7aa0*/  FMUL R25, R38.reuse, R29 ;  /* 0x0000001d26197220 */ /* 0x040fe20000400000 */
[C---:B------:R-:W-:Y:S01]  /*7ab0*/  FFMA R22, R41.reuse, R63, R22 ;  /* 0x0000003f29167223 */ /* 0x040fe20000000016 */
[----:B------:R1:W-:Y:S01]  /*7ac0*/  STS.128 [R115+0x10], R100 ;  /* 0x0000106473007388 */ /* 0x0003e20000000c00 */
        /* <DEDUP_REMOVED lines=40> */
[----:B------:R-:W-:Y:S01]  /*7d50*/  R2UR UR11, R110 ;  /* 0x000000006e0b72ca */ /* 0x000fe200000e0000 */
[----:B------:R-:W-:Y:S01]  /*7d60*/  UIADD3 UR9, UPT, UPT, UR41, 0x20, URZ ;  /* 0x0000002029097890 */ /* 0x000fe2000fffe0ff */
[----:B------:R-:W-:Y:S01]  /*7d70*/  R2UR UR12, R108 ;  /* 0x000000006c0c72ca */ /* 0x000fe200000e0000 */
[----:B------:R-:W-:Y:S01]  /*7d80*/  UIADD3 UR8, UPT, UPT, UR49, 0x200, UR4 ;  /* 0x0000020031087890 */ /* 0x000fe2000fffe004 */
[----:B------:R-:W-:Y:S01]  /*7d90*/  R2UR UR13, R109 ;  /* 0x000000006d0d72ca */ /* 0x000fe200000e0000 */
[----:B--2---:R-:W-:Y:S04]  /*7da0*/  UIADD3 UR6, UP0, UPT, UR14, 0x780, URZ ;  /* 0x000007800e067890 */ /* 0x004fe8000ff1e0ff */
[----:B------:R-:W-:Y:S09]  /*7db0*/  UIADD3.X UR7, UPT, UPT, URZ, UR15, URZ, UP0, !UPT ;  /* 0x0000000fff077290 */ /* 0x000ff200087fe4ff */
[----:B------:R2:W-:Y:S02]  /*7dc0*/  UTMASTG.5D.IM2COL [UR8], [UR6] ;  /* 0x00000008060073b5 */ /* 0x0005e40008060000 */
[----:B--2---:R0:W-:Y:S02]  /*7dd0*/  UTMACMDFLUSH ;  /* 0x00000000000079b7 */ /* 0x0041e40000000000 */
.L_x_102:
[----:B------:R-:W-:Y:S05]  /*7de0*/  BSYNC.RECONVERGENT B0 ;  /* 0x0000000000007941 */ /* 0x000fea0003800200 */
.L_x_101:
[----:B------:R-:W-:Y:S01]  /*7df0*/  MOV R0, UR40 ;  /* 0x0000002800007c02 */ /* 0x000fe20008000f00 */
[----:B------:R-:W-:Y:S01]  /*7e00*/  UIADD3 UR4, UPT, UPT, UR42, 0x1, URZ ;  /* 0x000000012a047890 */ /* 0x000fe2000fffe0ff */
[----:B------:R-:W-:Y:S05]  /*7e10*/  BSSY.RECONVERGENT B0, `(.L_x_103) ;  /* 0x0000005000007945 */ /* 0x000fea0003800200 */
[----:B------:R-:W-:Y:S02]  /*7e20*/  MOV R2, UR4 ;  /* 0x0000000400027c02 */ /* 0x000fe40008000f00 */
[----:B------:R-:W-:Y:S01]  /*7e30*/  MOV R46, UR4 ;  /* 0x00000004002e7c02 */ /* 0x000fe20008000f00 */
[----:B------:R-:W-:Y:S05]  /*7e40*/  @P0 BRA `(.L_x_104) ;  /* 0x0000000000040947 */ /* 0x000fea0003800000 */
[----:B------:R-:W-:Y:S04]  /*7e50*/  DEPBAR.LE SB0, 0x1 ;  /* 0x000080400000791a */ /* 0x000fe80000000000 */
.L_x_104:
[----:B------:R-:W-:Y:S05]  /*7e60*/  BSYNC.RECONVERGENT B0 ;  /* 0x0000000000007941 */ /* 0x000fea0003800200 */
.L_x_103:
[----:B------:R-:W-:Y:S01]  /*7e70*/  BAR.SYNC.DEFER_BLOCKING 0x1, 0x80 ;  /* 0x0042000000007b1d */ /* 0x000fe20000010000 */
[----:B------:R-:W-:Y:S01]  /*7e80*/  ISETP.NE.AND P0, PT, R2, 0x3, PT ;  /* 0x000000030200780c */ /* 0x000fe20003f05270 */
[----:B------:R-:W-:Y:S03]  /*7e90*/  UISETP.NE.AND UP0, UPT, UR51, -0x2, UPT ;  /* 0xfffffffe3300788c */ /* 0x000fe6000bf05270 */
[----:B------:R-:W-:Y:S01]  /*7ea0*/  ISETP.EQ.XOR P1, PT, R0, 0x3, !P0 ;  /* 0x000000030000780c */ /* 0x000fe20004722a70 */
[----:B------:R-:W-:Y:S01]  /*7eb0*/  VIADD R0, R36, 0x1 ;  /* 0x0000000124007836 */ /* 0x000fe20000000000 */
[----:B------:R-:W-:Y:S02]  /*7ec0*/  SEL R46, R46, RZ, P0 ;  /* 0x000000ff2e2e7207 */ /* 0x000fe40000000000 */
[----:B------:R-:W-:Y:S04]  /*7ed0*/  SEL R3, RZ, 0x1, !P1 ;  /* 0x00000001ff037807 */ /* 0x000fe80004800000 */
[----:B------:R-:W-:Y:S01]  /*7ee0*/  LOP3.LUT R88, R88, R3, RZ, 0x3c, !PT ;  /* 0x0000000358587212 */ /* 0x000fe200078e3cff */
[----:B------:R-:W-:Y:S06]  /*7ef0*/  BRA.U !UP0, `(.L_x_105) ;  /* 0x00000001082c7547 */ /* 0x000fec000b800000 */
[----:B------:R-:W-:Y:S01]  /*7f00*/  ISETP.NE.AND P2, PT, R113, RZ, PT ;  /* 0x000000ff7100720c */ /* 0x000fe20003f45270 */
[----:B------:R-:W2:Y:S01]  /*7f10*/  S2R R2, SR_CgaCtaId ;  /* 0x0000000000027919 */ /* 0x000ea20000008800 */
[----:B------:R-:W-:Y:S11]  /*7f20*/  IMAD.U32 R3, RZ, RZ, UR52 ;  /* 0x00000034ff037e24 */ /* 0x000ff6000f8e00ff */
        /* <DEDUP_REMOVED lines=8> */
.L_x_105:
[----:B------:R-:W-:Y:S01]  /*7fb0*/  R2UR UR5, R84 ;  /* 0x00000000540572ca */ /* 0x000fe200000e0000 */
[----:B------:R-:W-:Y:S01]  /*7fc0*/  UISETP.NE.AND UP0, UPT, UR55, URZ, UPT ;  /* 0x000000ff3700728c */ /* 0x000fe2000bf05270 */
[----:B------:R-:W-:Y:S01]  /*7fd0*/  R2UR UR4, R85 ;  /* 0x00000000550472ca */ /* 0x000fe200000e0000 */
[----:B------:R-:W-:Y:S01]  /*7fe0*/  IMAD.MOV.U32 R17, RZ, RZ, R105 ;  /* 0x000000ffff117224 */ /* 0x000fe200078e0069 */
[----:B------:R-:W-:Y:S01]  /*7ff0*/  ISETP.NE.AND P0, PT, R0, 0x2, PT ;  /* 0x000000020000780c */ /* 0x000fe20003f05270 */
[----:B------:R-:W-:Y:S01]  /*8000*/  UIADD3 UR51, UPT, UPT, UR51, 0x2, URZ ;  /* 0x0000000233337890 */ /* 0x000fe2000fffe0ff */
[----:B------:R-:W-:Y:S02]  /*8010*/  LOP3.LUT R86, R86, 0x1, RZ, 0x3c, !PT ;  /* 0x0000000156567812 */ /* 0x000fe400078e3cff */
[----:B--2---:R-:W-:Y:S02]  /*8020*/  SEL R2, RZ, 0x1, P0 ;  /* 0x00000001ff027807 */ /* 0x004fe40000000000 */
[----:B------:R-:W-:Y:S02]  /*8030*/  SEL R36, R0, RZ, P0 ;  /* 0x000000ff00247207 */ /* 0x000fe40000000000 */
[----:B------:R-:W-:Y:S01]  /*8040*/  LOP3.LUT R87, R87, R2, RZ, 0x3c, !PT ;  /* 0x0000000257577212 */ /* 0x000fe200078e3cff */
[----:B------:R-:W-:Y:S02]  /*8050*/  UIADD3 UR22, UPT, UPT, UR36, UR5, URZ ;  /* 0x0000000524167290 */ /* 0x000fe4000fffe0ff */
[----:B------:R-:W-:Y:S01]  /*8060*/  UIADD3 UR50, UPT, UPT, UR37, UR4, URZ ;  /* 0x0000000425327290 */ /* 0x000fe2000fffe0ff */
[----:B------:R-:W-:Y:S11]  /*8070*/  BRA.U UP0, `(.L_x_106) ;  /* 0xffffffd500247547 */ /* 0x000ff6000b83ffff */
[----:B------:R-:W-:-:S13]  /*8080*/  ISETP.NE.AND P1, PT, R98, RZ, PT ;  /* 0x000000ff6200720c */ /* 0x000fda0003f25270 */
[----:B------:R-:W-:Y:S05]  /*8090*/  @!P1 BRA `(.L_x_107) ;  /* 0x0000000000489947 */ /* 0x000fea0003800000 */
[----:B------:R-:W2:Y:S02]  /*80a0*/  LDCU.64 UR4, c[0x0][0x990] ;  /* 0x00013200ff0477ac */ /* 0x000ea40008000a00 */
[----:B--2---:R-:W-:-:S04]  /*80b0*/  UISETP.NE.U32.AND UP0, UPT, UR4, URZ, UPT ;  /* 0x000000ff0400728c */ /* 0x004fc8000bf05070 */
[----:B------:R-:W-:-:S09]  /*80c0*/  UISETP.NE.AND.EX UP0, UPT, UR5, URZ, UPT, UP0 ;  /* 0x000000ff0500728c */ /* 0x000fd2000bf05300 */
[----:B------:R-:W-:Y:S05]  /*80d0*/  BRA.U UP0, `(.L_x_108) ;  /* 0x00000001000c7547 */ /* 0x000fea000b800000 */
[----:B------:R-:W-:-:S13]  /*80e0*/  FSETP.NEU.AND P0, PT, R41, RZ, PT ;  /* 0x000000ff2900720b */ /* 0x000fda0003f0d000 */
[----:B------:R-:W-:Y:S05]  /*80f0*/  @!P0 EXIT ;  /* 0x000000000000894d */ /* 0x000fea0003800000 */
[----:B------:R-:W-:Y:S05]  /*8100*/  BRA `(.L_x_107) ;  /* 0x00000000002c7947 */ /* 0x000fea0003800000 */
.L_x_108:
[----:B------:R-:W-:Y:S01]  /*8110*/  ISETP.NE.AND P0, PT, R112, RZ, PT ;  /* 0x000000ff7000720c */ /* 0x000fe20003f05270 */
[----:B------:R-:W-:-:S12]  /*8120*/  BSSY.RECONVERGENT B0, `(.L_x_107) ;  /* 0x0000009000007945 */ /* 0x000fd80003800200 */
[----:B------:R-:W-:Y:S05]  /*8130*/  @P0 BRA `(.L_x_109) ;  /* 0x0000000000140947 */ /* 0x000fea0003800000 */
[----:B------:R-:W2:Y:S02]  /*8140*/  LDCU.64 UR4, c[0x0][0x988] ;  /* 0x00013100ff0477ac */ /* 0x000ea40008000a00 */
[----:B--2---:R-:W-:-:S04]  /*8150*/  ISETP.NE.U32.AND P0, PT, RZ, UR4, PT ;  /* 0x00000004ff007c0c */ /* 0x004fc8000bf05070 */
[----:B------:R-:W-:-:S13]  /*8160*/  ISETP.NE.AND.EX P0, PT, RZ, UR5, PT, P0 ;  /* 0x00000005ff007c0c */ /* 0x000fda000bf05300 */
[----:B------:R-:W-:Y:S05]  /*8170*/  @!P0 EXIT ;  /* 0x000000000000894d */ /* 0x000fea0003800000 */
[----:B------:R-:W-:Y:S05]  /*8180*/  BRA `(.L_x_110) ;  /* 0x0000000000087947 */ /* 0x000fea0003800000 */
.L_x_109:
[----:B------:R-:W-:-:S13]  /*8190*/  FSETP.NEU.AND P0, PT, R41, RZ, PT ;  /* 0x000000ff2900720b */ /* 0x000fda0003f0d000 */
[----:B------:R-:W-:Y:S05]  /*81a0*/  @!P0 EXIT ;  /* 0x000000000000894d */ /* 0x000fea0003800000 */
.L_x_110:
[----:B------:R-:W-:Y:S05]  /*81b0*/  BSYNC.RECONVERGENT B0 ;  /* 0x0000000000007941 */ /* 0x000fea0003800200 */
.L_x_107:
[----:B------:R-:W2:Y:S01]  /*81c0*/  S2UR UR5, SR_CgaCtaId ;  /* 0x00000000000579c3 */ /* 0x000ea20000008800 */
[----:B------:R-:W-:Y:S01]  /*81d0*/  ULEA UR4, UR52, UR49, 0x3 ;  /* 0x0000003134047291 */ /* 0x000fe2000f8e18ff */
[----:B------:R-:W-:-:S04]  /*81e0*/  DEPBAR.LE SB0, 0x0 ;  /* 0x000080000000791a */ /* 0x000fc80000000000 */
[----:B------:R-:W-:-:S04]  /*81f0*/  UIADD3 UR4, UPT, UPT, UR4, 0x98, URZ ;  /* 0x0000009804047890 */ /* 0x000fc8000fffe0ff */
[----:B--2---:R-:W-:-:S09]  /*8200*/  UPRMT UR4, UR5, 0x654, UR4 ;  /* 0x0000065405047896 */ /* 0x004fd20008000004 */
[----:B------:R-:W-:Y:S01]  /*8210*/  SYNCS.ARRIVE.TRANS64.RED.A1T0 RZ, [UR4], RZ ;  /* 0x000000ffffff79a7 */ /* 0x000fe20008100404 */
[----:B------:R-:W-:Y:S05]  /*8220*/  EXIT ;  /* 0x000000000000794d */ /* 0x000fea0003800000 */
.L_x_19:
[----:B------:R-:W-:Y:S07]  /*8230*/  MOV R0, UR9 ;  /* 0x0000000900007c02 */ /* 0x000fee0008000f00 */
.L_x_111:
[----:B--2---:R2:W3:Y:S02]  /*8240*/  SYNCS.PHASECHK.TRANS64.TRYWAIT P0, [R0+URZ+0x40], R5 ;  /* 0x00004005000075a7 */ /* 0x0044e400080011ff */
[----:B---3--:R-:W-:Y:S05]  /*8250*/  @!P0 NANOSLEEP.SYNCS 0x989680 ;  /* 0x009896800000895d */ /* 0x008fea0003900000 */
[----:B------:R-:W3:Y:S02]  /*8260*/  @!P0 SYNCS.PHASECHK.TRANS64 P0, [R0+URZ+0x40], R5 ;  /* 0x00004005000085a7 */ /* 0x000ee400080010ff */
[----:B---3--:R-:W-:Y:S05]  /*8270*/  @!P0 BRA `(.L_x_111) ;  /* 0xfffffffc00f08947 */ /* 0x008fea000383ffff */
[----:B------:R-:W-:Y:S05]  /*8280*/  BRA `(.L_x_18) ;  /* 0xffffff9400987947 */ /* 0x000fea000383ffff */
.L_x_25:
[----:B------:R-:W-:Y:S07]  /*8290*/  MOV R0, UR9 ;  /* 0x0000000900007c02 */ /* 0x000fee0008000f00 */
.L_x_112:
[----:B--2---:R2:W4:Y:S02]  /*82a0*/  SYNCS.PHASECHK.TRANS64.TRYWAIT P0, [R0+URZ+0x40], R5 ;  /* 0x00004005000075a7 */ /* 0x00452400080011ff */
[----:B----4-:R-:W-:Y:S05]  /*82b0*/  @!P0 NANOSLEEP.SYNCS 0x989680 ;  /* 0x009896800000895d */ /* 0x010fea0003900000 */
[----:B------:R-:W4:Y:S02]  /*82c0*/  @!P0 SYNCS.PHASECHK.TRANS64 P0, [R0+URZ+0x40], R5 ;  /* 0x00004005000085a7 */ /* 0x000f2400080010ff */
[----:B----4-:R-:W-:Y:S05]  /*82d0*/  @!P0 BRA `(.L_x_112) ;  /* 0xfffffffc00f08947 */ /* 0x010fea000383ffff */
[----:B------:R-:W-:Y:S05]  /*82e0*/  BRA `(.L_x_24) ;  /* 0xffffff9c00287947 */ /* 0x000fea000383ffff */
.L_x_29:
[----:B------:R-:W-:-:S07]  /*82f0*/  MOV R0, UR30 ;  /* 0x0000001e00007c02 */ /* 0x000fce0008000f00 */
.L_x_113:
[----:B-1----:R1:W2:Y:S02]  /*8300*/  SYNCS.PHASECHK.TRANS64.TRYWAIT P0, [R0+URZ+0xc0], R3 ;  /* 0x0000c003000075a7 */ /* 0x0022a400080011ff */
[----:B--2---:R-:W-:Y:S05]  /*8310*/  @!P0 NANOSLEEP.SYNCS 0x989680 ;  /* 0x009896800000895d */ /* 0x004fea0003900000 */
[----:B------:R-:W2:Y:S02]  /*8320*/  @!P0 SYNCS.PHASECHK.TRANS64 P0, [R0+URZ+0xc0], R3 ;  /* 0x0000c003000085a7 */ /* 0x000ea400080010ff */
[----:B--2---:R-:W-:Y:S05]  /*8330*/  @!P0 BRA `(.L_x_113) ;  /* 0xfffffffc00f08947 */ /* 0x004fea000383ffff */
[----:B------:R-:W-:Y:S05]  /*8340*/  BRA `(.L_x_114) ;  /* 0xffffff9c00f87947 */ /* 0x000fea000383ffff */
.L_x_33:
[----:B------:R-:W-:-:S07]  /*8350*/  MOV R0, UR4 ;  /* 0x0000000400007c02 */ /* 0x000fce0008000f00 */
.L_x_115:
[----:B-1----:R1:W2:Y:S02]  /*8360*/  SYNCS.PHASECHK.TRANS64.TRYWAIT P0, [R0+URZ], R3 ;  /* 0x00000003000075a7 */ /* 0x0022a400080011ff */
[----:B--2---:R-:W-:Y:S05]  /*8370*/  @!P0 NANOSLEEP.SYNCS 0x989680 ;  /* 0x009896800000895d */ /* 0x004fea0003900000 */
[----:B------:R-:W2:Y:S02]  /*8380*/  @!P0 SYNCS.PHASECHK.TRANS64 P0, [R0+URZ], R3 ;  /* 0x00000003000085a7 */ /* 0x000ea400080010ff */
[----:B--2---:R-:W-:Y:S05]  /*8390*/  @!P0 BRA `(.L_x_115) ;  /* 0xfffffffc00f08947 */ /* 0x004fea000383ffff */
[----:B------:R-:W-:Y:S05]  /*83a0*/  BRA `(.L_x_116) ;  /* 0xffffffa400907947 */ /* 0x000fea000383ffff */
.L_x_34:
[----:B------:R-:W-:-:S07]  /*83b0*/  MOV R0, UR5 ;  /* 0x0000000500007c02 */ /* 0x000fce0008000f00 */
.L_x_117:
[----:B-1----:R1:W2:Y:S02]  /*83c0*/  SYNCS.PHASECHK.TRANS64.TRYWAIT P0, [R0+URZ], R3 ;  /* 0x00000003000075a7 */ /* 0x0022a400080011ff */
[----:B--2---:R-:W-:Y:S05]  /*83d0*/  @!P0 NANOSLEEP.SYNCS 0x989680 ;  /* 0x009896800000895d */ /* 0x004fea0003900000 */
[----:B------:R-:W2:Y:S02]  /*83e0*/  @!P0 SYNCS.PHASECHK.TRANS64 P0, [R0+URZ], R3 ;  /* 0x00000003000085a7 */ /* 0x000ea400080010ff */
[----:B--2---:R-:W-:Y:S05]  /*83f0*/  @!P0 BRA `(.L_x_117) ;  /* 0xfffffffc00f08947 */ /* 0x004fea000383ffff */
[----:B------:R-:W-:Y:S05]  /*8400*/  BRA `(.L_x_118) ;  /* 0xffffffa400a07947 */ /* 0x000fea000383ffff */
.L_x_35:
[----:B------:R-:W-:-:S07]  /*8410*/  MOV R0, UR5 ;  /* 0x0000000500007c02 */ /* 0x000fce0008000f00 */
.L_x_119:
[----:B-1----:R1:W2:Y:S02]  /*8420*/  SYNCS.PHASECHK.TRANS64.TRYWAIT P0, [R0+URZ], R3 ;  /* 0x00000003000075a7 */ /* 0x0022a400080011ff */
[----:B--2---:R-:W-:Y:S05]  /*8430*/  @!P0 NANOSLEEP.SYNCS 0x989680 ;  /* 0x009896800000895d */ /* 0x004fea0003900000 */
[----:B------:R-:W2:Y:S02]  /*8440*/  @!P0 SYNCS.PHASECHK.TRANS64 P0, [R0+URZ], R3 ;  /* 0x00000003000085a7 */ /* 0x000ea400080010ff */
[----:B--2---:R-:W-:Y:S05]  /*8450*/  @!P0 BRA `(.L_x_119) ;  /* 0xfffffffc00f08947 */ /* 0x004fea000383ffff */
[----:B------:R-:W-:Y:S05]  /*8460*/  BRA `(.L_x_120) ;  /* 0xffffffa400b07947 */ /* 0x000fea000383ffff */
.L_x_36:
[----:B------:R-:W-:-:S07]  /*8470*/  MOV R0, UR5 ;  /* 0x0000000500007c02 */ /* 0x000fce0008000f00 */
.L_x_121:
[----:B-1----:R1:W2:Y:S02]  /*8480*/  SYNCS.PHASECHK.TRANS64.TRYWAIT P0, [R0+URZ], R3 ;  /* 0x00000003000075a7 */ /* 0x0022a400080011ff */
[----:B--2---:R-:W-:Y:S05]  /*8490*/  @!P0 NANOSLEEP.SYNCS 0x989680 ;  /* 0x009896800000895d */ /* 0x004fea0003900000 */
[----:B------:R-:W2:Y:S02]  /*84a0*/  @!P0 SYNCS.PHASECHK.TRANS64 P0, [R0+URZ], R3 ;  /* 0x00000003000085a7 */ /* 0x000ea400080010ff */
[----:B--2---:R-:W-:Y:S05]  /*84b0*/  @!P0 BRA `(.L_x_121) ;  /* 0xfffffffc00f08947 */ /* 0x004fea000383ffff */
[----:B------:R-:W-:Y:S05]  /*84c0*/  BRA `(.L_x_122) ;  /* 0xffffffa400c07947 */ /* 0x000fea000383ffff */
.L_x_37:
[----:B------:R-:W-:-:S07]  /*84d0*/  MOV R0, UR5 ;  /* 0x0000000500007c02 */ /* 0x000fce0008000f00 */
.L_x_123:
[----:B-1----:R1:W2:Y:S02]  /*84e0*/  SYNCS.PHASECHK.TRANS64.TRYWAIT P0, [R0+URZ], R3 ;  /* 0x00000003000075a7 */ /* 0x0022a400080011ff */
[----:B--2---:R-:W-:Y:S05]  /*84f0*/  @!P0 NANOSLEEP.SYNCS 0x989680 ;  /* 0x009896800000895d */ /* 0x004fea0003900000 */
[----:B------:R-:W2:Y:S02]  /*8500*/  @!P0 SYNCS.PHASECHK.TRANS64 P0, [R0+URZ], R3 ;  /* 0x00000003000085a7 */ /* 0x000ea400080010ff */
[----:B--2---:R-:W-:Y:S05]  /*8510*/  @!P0 BRA `(.L_x_123) ;  /* 0xfffffffc00f08947 */ /* 0x004fea000383ffff */
[----:B------:R-:W-:Y:S05]  /*8520*/  BRA `(.L_x_124) ;  /* 0xffffffa400d07947 */ /* 0x000fea000383ffff */
.L_x_38:
[----:B------:R-:W-:-:S07]  /*8530*/  MOV R0, UR5 ;  /* 0x0000000500007c02 */ /* 0x000fce0008000f00 */
.L_x_125:
[----:B-1----:R1:W2:Y:S02]  /*8540*/  SYNCS.PHASECHK.TRANS64.TRYWAIT P0, [R0+URZ], R3 ;  /* 0x00000003000075a7 */ /* 0x0022a400080011ff */
[----:B--2---:R-:W-:Y:S05]  /*8550*/  @!P0 NANOSLEEP.SYNCS 0x989680 ;  /* 0x009896800000895d */ /* 0x004fea0003900000 */
[----:B------:R-:W2:Y:S02]  /*8560*/  @!P0 SYNCS.PHASECHK.TRANS64 P0, [R0+URZ], R3 ;  /* 0x00000003000085a7 */ /* 0x000ea400080010ff */
[----:B--2---:R-:W-:Y:S05]  /*8570*/  @!P0 BRA `(.L_x_125) ;  /* 0xfffffffc00f08947 */ /* 0x004fea000383ffff */
[----:B------:R-:W-:Y:S05]  /*8580*/  BRA `(.L_x_126) ;  /* 0xffffffa400e07947 */ /* 0x000fea000383ffff */
.L_x_39:
[----:B------:R-:W-:-:S07]  /*8590*/  MOV R0, UR5 ;  /* 0x0000000500007c02 */ /* 0x000fce0008000f00 */
.L_x_127:
[----:B-1----:R1:W2:Y:S02]  /*85a0*/  SYNCS.PHASECHK.TRANS64.TRYWAIT P0, [R0+URZ], R3 ;  /* 0x00000003000075a7 */ /* 0x0022a400080011ff */
[----:B--2---:R-:W-:Y:S05]  /*85b0*/  @!P0 NANOSLEEP.SYNCS 0x989680 ;  /* 0x009896800000895d */ /* 0x004fea0003900000 */
[----:B------:R-:W2:Y:S02]  /*85c0*/  @!P0 SYNCS.PHASECHK.TRANS64 P0, [R0+URZ], R3 ;  /* 0x00000003000085a7 */ /* 0x000ea400080010ff */
[----:B--2---:R-:W-:Y:S05]  /*85d0*/  @!P0 BRA `(.L_x_127) ;  /* 0xfffffffc00f08947 */ /* 0x004fea000383ffff */
[----:B------:R-:W-:Y:S05]  /*85e0*/  BRA `(.L_x_128) ;  /* 0xffffffa400f07947 */ /* 0x000fea000383ffff */
.L_x_42:
[----:B------:R-:W-:-:S07]  /*85f0*/  MOV R4, UR4 ;  /* 0x0000000400047c02 */ /* 0x000fce0008000f00 */
.L_x_129:
[----:B--2---:R2:W3:Y:S02]  /*8600*/  SYNCS.PHASECHK.TRANS64.TRYWAIT P1, [R4+URZ+0xc8], R7 ;  /* 0x0000c807040075a7 */ /* 0x0044e400080211ff */
[----:B---3--:R-:W-:Y:S05]  /*8610*/  @!P1 NANOSLEEP.SYNCS 0x989680 ;  /* 0x009896800000995d */ /* 0x008fea0003900000 */
[----:B------:R-:W3:Y:S02]  /*8620*/  @!P1 SYNCS.PHASECHK.TRANS64 P1, [R4+URZ+0xc8], R7 ;  /* 0x0000c807040095a7 */ /* 0x000ee400080210ff */
[----:B---3--:R-:W-:Y:S05]  /*8630*/  @!P1 BRA `(.L_x_129) ;  /* 0xfffffffc00f09947 */ /* 0x008fea000383ffff */
[----:B------:R-:W-:Y:S05]  /*8640*/  BRA `(.L_x_130) ;  /* 0xffffffa800607947 */ /* 0x000fea000383ffff */
.L_x_43:
[----:B--2---:R-:W-:-:S07]  /*8650*/  MOV R4, UR4 ;  /* 0x0000000400047c02 */ /* 0x004fce0008000f00 */
.L_x_131:
[----:B--2---:R2:W3:Y:S02]  /*8660*/  SYNCS.PHASECHK.TRANS64.TRYWAIT P1, [R4+URZ+0xc0], R5 ;  /* 0x0000c005040075a7 */ /* 0x0044e400080211ff */
[----:B---3--:R-:W-:Y:S05]  /*8670*/  @!P1 NANOSLEEP.SYNCS 0x989680 ;  /* 0x009896800000995d */ /* 0x008fea0003900000 */
[----:B------:R-:W3:Y:S02]  /*8680*/  @!P1 SYNCS.PHASECHK.TRANS64 P1, [R4+URZ+0xc0], R5 ;  /* 0x0000c005040095a7 */ /* 0x000ee400080210ff */
[----:B---3--:R-:W-:Y:S05]  /*8690*/  @!P1 BRA `(.L_x_131) ;  /* 0xfffffffc00f09947 */ /* 0x008fea000383ffff */
[----:B------:R-:W-:Y:S05]  /*86a0*/  BRA `(.L_x_132) ;  /* 0xffffffa800687947 */ /* 0x000fea000383ffff */
.L_x_51:
[----:B------:R-:W-:-:S07]  /*86b0*/  MOV R0, UR20 ;  /* 0x0000001400007c02 */ /* 0x000fce0008000f00 */
.L_x_133:
[----:B-1----:R1:W2:Y:S02]  /*86c0*/  SYNCS.PHASECHK.TRANS64.TRYWAIT P0, [R0+URZ+0xc0], R5 ;  /* 0x0000c005000075a7 */ /* 0x0022a400080011ff */
[----:B--2---:R-:W-:Y:S05]  /*86d0*/  @!P0 NANOSLEEP.SYNCS 0x989680 ;  /* 0x009896800000895d */ /* 0x004fea0003900000 */
[----:B------:R-:W2:Y:S02]  /*86e0*/  @!P0 SYNCS.PHASECHK.TRANS64 P0, [R0+URZ+0xc0], R5 ;  /* 0x0000c005000085a7 */ /* 0x000ea400080010ff */
[----:B--2---:R-:W-:Y:S05]  /*86f0*/  @!P0 BRA `(.L_x_133) ;  /* 0xfffffffc00f08947 */ /* 0x004fea000383ffff */
[----:B------:R-:W-:Y:S05]  /*8700*/  BRA `(.L_x_134) ;  /* 0xffffffac00f07947 */ /* 0x000fea000383ffff */
.L_x_52:
[----:B------:R-:W-:-:S07]  /*8710*/  MOV R5, UR24 ;  /* 0x0000001800057c02 */ /* 0x000fce0008000f00 */
.L_x_135:
[----:B-1----:R1:W2:Y:S02]  /*8720*/  SYNCS.PHASECHK.TRANS64.TRYWAIT P0, [R5+URZ+0xe0], R0 ;  /* 0x0000e000050075a7 */ /* 0x0022a400080011ff */
[----:B--2---:R-:W-:Y:S05]  /*8730*/  @!P0 NANOSLEEP.SYNCS 0x989680 ;  /* 0x009896800000895d */ /* 0x004fea0003900000 */
[----:B------:R-:W2:Y:S02]  /*8740*/  @!P0 SYNCS.PHASECHK.TRANS64 P0, [R5+URZ+0xe0], R0 ;  /* 0x0000e000050085a7 */ /* 0x000ea400080010ff */
[----:B--2---:R-:W-:Y:S05]  /*8750*/  @!P0 BRA `(.L_x_135) ;  /* 0xfffffffc00f08947 */ /* 0x004fea000383ffff */
[----:B------:R-:W-:Y:S05]  /*8760*/  BRA `(.L_x_136) ;  /* 0xffffffb0000c7947 */ /* 0x000fea000383ffff */
.L_x_55:
[----:B-1----:R-:W-:Y:S07]  /*8770*/  MOV R0, UR18 ;  /* 0x0000001200007c02 */ /* 0x002fee0008000f00 */
.L_x_137:
[----:B-1----:R1:W2:Y:S02]  /*8780*/  SYNCS.PHASECHK.TRANS64.TRYWAIT P0, [R0+URZ], R5 ;  /* 0x00000005000075a7 */ /* 0x0022a400080011ff */
[----:B--2---:R-:W-:Y:S05]  /*8790*/  @!P0 NANOSLEEP.SYNCS 0x989680 ;  /* 0x009896800000895d */ /* 0x004fea0003900000 */
[----:B------:R-:W2:Y:S02]  /*87a0*/  @!P0 SYNCS.PHASECHK.TRANS64 P0, [R0+URZ], R5 ;  /* 0x00000005000085a7 */ /* 0x000ea400080010ff */
[----:B--2---:R-:W-:Y:S05]  /*87b0*/  @!P0 BRA `(.L_x_137) ;  /* 0xfffffffc00f08947 */ /* 0x004fea000383ffff */
[----:B------:R-:W-:Y:S05]  /*87c0*/  BRA `(.L_x_54) ;  /* 0xffffffb000307947 */ /* 0x000fea000383ffff */
.L_x_58:
[----:B------:R-:W-:-:S07]  /*87d0*/  MOV R0, UR4 ;  /* 0x0000000400007c02 */ /* 0x000fce0008000f00 */
.L_x_138:
[----:B-1----:R1:W3:Y:S02]  /*87e0*/  SYNCS.PHASECHK.TRANS64.TRYWAIT P0, [R0+URZ], R3 ;  /* 0x00000003000075a7 */ /* 0x0022e400080011ff */
[----:B---3--:R-:W-:Y:S05]  /*87f0*/  @!P0 NANOSLEEP.SYNCS 0x989680 ;  /* 0x009896800000895d */ /* 0x008fea0003900000 */
[----:B------:R-:W3:Y:S02]  /*8800*/  @!P0 SYNCS.PHASECHK.TRANS64 P0, [R0+URZ], R3 ;  /* 0x00000003000085a7 */ /* 0x000ee400080010ff */
[----:B---3--:R-:W-:Y:S05]  /*8810*/  @!P0 BRA `(.L_x_138) ;  /* 0xfffffffc00f08947 */ /* 0x008fea000383ffff */
[----:B------:R-:W-:Y:S05]  /*8820*/  BRA `(.L_x_139) ;  /* 0xffffffb4002c7947 */ /* 0x000fea000383ffff */
.L_x_59:
[----:B------:R-:W-:-:S07]  /*8830*/  MOV R0, UR4 ;  /* 0x0000000400007c02 */ /* 0x000fce0008000f00 */
.L_x_140:
[----:B-1----:R1:W2:Y:S02]  /*8840*/  SYNCS.PHASECHK.TRANS64.TRYWAIT P0, [R0+URZ], R3 ;  /* 0x00000003000075a7 */ /* 0x0022a400080011ff */
[----:B--2---:R-:W-:Y:S05]  /*8850*/  @!P0 NANOSLEEP.SYNCS 0x989680 ;  /* 0x009896800000895d */ /* 0x004fea0003900000 */
[----:B------:R-:W2:Y:S02]  /*8860*/  @!P0 SYNCS.PHASECHK.TRANS64 P0, [R0+URZ], R3 ;  /* 0x00000003000085a7 */ /* 0x000ea400080010ff */
[----:B--2---:R-:W-:Y:S05]  /*8870*/  @!P0 BRA `(.L_x_140) ;  /* 0xfffffffc00f08947 */ /* 0x004fea000383ffff */
[----:B------:R-:W-:Y:S05]  /*8880*/  BRA `(.L_x_141) ;  /* 0xffffffb400387947 */ /* 0x000fea000383ffff */
.L_x_64:
[----:B------:R-:W-:Y:S07]  /*8890*/  MOV R0, UR24 ;  /* 0x0000001800007c02 */ /* 0x000fee0008000f00 */
.L_x_142:
[----:B--2---:R2:W4:Y:S02]  /*88a0*/  SYNCS.PHASECHK.TRANS64.TRYWAIT P0, [R0+URZ+0xc0], R5 ;  /* 0x0000c005000075a7 */ /* 0x00452400080011ff */
[----:B----4-:R-:W-:Y:S05]  /*88b0*/  @!P0 NANOSLEEP.SYNCS 0x989680 ;  /* 0x009896800000895d */ /* 0x010fea0003900000 */
[----:B------:R-:W4:Y:S02]  /*88c0*/  @!P0 SYNCS.PHASECHK.TRANS64 P0, [R0+URZ+0xc0], R5 ;  /* 0x0000c005000085a7 */ /* 0x000f2400080010ff */
[----:B----4-:R-:W-:Y:S05]  /*88d0*/  @!P0 BRA `(.L_x_142) ;  /* 0xfffffffc00f08947 */ /* 0x010fea000383ffff */
[----:B------:R-:W-:Y:S05]  /*88e0*/  BRA `(.L_x_143) ;  /* 0xffffffb800747947 */ /* 0x000fea000383ffff */
.L_x_67:
[----:B------:R-:W-:Y:S07]  /*88f0*/  MOV R0, UR24 ;  /* 0x0000001800007c02 */ /* 0x000fee0008000f00 */
.L_x_144:
[----:B--2---:R2:W4:Y:S02]  /*8900*/  SYNCS.PHASECHK.TRANS64.TRYWAIT P3, [R0+URZ+0xb8], R15 ;  /* 0x0000b80f000075a7 */ /* 0x00452400080611ff */
[----:B----4-:R-:W-:Y:S05]  /*8910*/  @!P3 NANOSLEEP.SYNCS 0x989680 ;  /* 0x009896800000b95d */ /* 0x010fea0003900000 */
[----:B------:R-:W4:Y:S02]  /*8920*/  @!P3 SYNCS.PHASECHK.TRANS64 P3, [R0+URZ+0xb8], R15 ;  /* 0x0000b80f0000b5a7 */ /* 0x000f2400080610ff */
[----:B----4-:R-:W-:Y:S05]  /*8930*/  @!P3 BRA `(.L_x_144) ;  /* 0xfffffffc00f0b947 */ /* 0x010fea000383ffff */
[----:B------:R-:W-:Y:S05]  /*8940*/  BRA `(.L_x_66) ;  /* 0xffffffbc00d07947 */ /* 0x000fea000383ffff */
.L_x_70:
[----:B------:R-:W-:Y:S07]  /*8950*/  MOV R8, UR7 ;  /* 0x0000000700087c02 */ /* 0x000fee0008000f00 */
.L_x_145:
[----:B-1----:R1:W2:Y:S02]  /*8960*/  SYNCS.PHASECHK.TRANS64.TRYWAIT P1, [R8+URZ+0x98], R15 ;  /* 0x0000980f080075a7 */ /* 0x0022a400080211ff */
[----:B--2---:R-:W-:Y:S05]  /*8970*/  @!P1 NANOSLEEP.SYNCS 0x989680 ;  /* 0x009896800000995d */ /* 0x004fea0003900000 */
[----:B------:R-:W2:Y:S02]  /*8980*/  @!P1 SYNCS.PHASECHK.TRANS64 P1, [R8+URZ+0x98], R15 ;  /* 0x0000980f080095a7 */ /* 0x000ea400080210ff */
[----:B--2---:R-:W-:Y:S05]  /*8990*/  @!P1 BRA `(.L_x_145) ;  /* 0xfffffffc00f09947 */ /* 0x004fea000383ffff */
[----:B------:R-:W-:Y:S05]  /*89a0*/  BRA `(.L_x_146) ;  /* 0xffffffc000847947 */ /* 0x000fea000383ffff */
.L_x_71:
[----:B------:R-:W-:Y:S07]  /*89b0*/  MOV R5, UR4 ;  /* 0x0000000400057c02 */ /* 0x000fee0008000f00 */
.L_x_147:
[----:B-1----:R1:W2:Y:S02]  /*89c0*/  SYNCS.PHASECHK.TRANS64.TRYWAIT P0, [R5+URZ+0x98], R14 ;  /* 0x0000980e050075a7 */ /* 0x0022a400080011ff */
[----:B--2---:R-:W-:Y:S05]  /*89d0*/  @!P0 NANOSLEEP.SYNCS 0x989680 ;  /* 0x009896800000895d */ /* 0x004fea0003900000 */
[----:B------:R-:W2:Y:S02]  /*89e0*/  @!P0 SYNCS.PHASECHK.TRANS64 P0, [R5+URZ+0x98], R14 ;  /* 0x0000980e050085a7 */ /* 0x000ea400080010ff */
[----:B--2---:R-:W-:Y:S05]  /*89f0*/  @!P0 BRA `(.L_x_147) ;  /* 0xfffffffc00f08947 */ /* 0x004fea000383ffff */
[----:B------:R-:W-:Y:S05]  /*8a00*/  BRA `(.L_x_148) ;  /* 0xffffffc000f07947 */ /* 0x000fea000383ffff */
.L_x_73:
[----:B------:R-:W-:-:S07]  /*8a10*/  MOV R0, UR4 ;  /* 0x0000000400007c02 */ /* 0x000fce0008000f00 */
.L_x_149:
[----:B-1----:R1:W4:Y:S02]  /*8a20*/  SYNCS.PHASECHK.TRANS64.TRYWAIT P0, [R0+URZ], R3 ;  /* 0x00000003000075a7 */ /* 0x00232400080011ff */
[----:B----4-:R-:W-:Y:S05]  /*8a30*/  @!P0 NANOSLEEP.SYNCS 0x989680 ;  /* 0x009896800000895d */ /* 0x010fea0003900000 */
[----:B------:R-:W4:Y:S02]  /*8a40*/  @!P0 SYNCS.PHASECHK.TRANS64 P0, [R0+URZ], R3 ;  /* 0x00000003000085a7 */ /* 0x000f2400080010ff */
[----:B----4-:R-:W-:Y:S05]  /*8a50*/  @!P0 BRA `(.L_x_149) ;  /* 0xfffffffc00f08947 */ /* 0x010fea000383ffff */
[----:B------:R-:W-:Y:S05]  /*8a60*/  BRA `(.L_x_150) ;  /* 0xffffffc400787947 */ /* 0x000fea000383ffff */
.L_x_74:
[----:B-1----:R1:W4:Y:S02]  /*8a70*/  SYNCS.PHASECHK.TRANS64.TRYWAIT P0, [R2+URZ], R3 ;  /* 0x00000003020075a7 */ /* 0x00232400080011ff */
[----:B----4-:R-:W-:Y:S05]  /*8a80*/  @!P0 NANOSLEEP.SYNCS 0x989680 ;  /* 0x009896800000895d */ /* 0x010fea0003900000 */
[----:B------:R-:W4:Y:S02]  /*8a90*/  @!P0 SYNCS.PHASECHK.TRANS64 P0, [R2+URZ], R3 ;  /* 0x00000003020085a7 */ /* 0x000f2400080010ff */
[----:B----4-:R-:W-:Y:S05]  /*8aa0*/  @!P0 BRA `(.L_x_74) ;  /* 0xfffffffc00f08947 */ /* 0x010fea000383ffff */
[----:B------:R-:W-:Y:S05]  /*8ab0*/  BRA `(.L_x_151) ;  /* 0xffffffc400a47947 */ /* 0x000fea000383ffff */
.L_x_76:
[----:B------:R-:W-:Y:S07]  /*8ac0*/  MOV R0, UR49 ;  /* 0x0000003100007c02 */ /* 0x000fee0008000f00 */
.L_x_152:
[----:B-1----:R1:W2:Y:S02]  /*8ad0*/  SYNCS.PHASECHK.TRANS64.TRYWAIT P0, [R0+URZ+0xc0], R3 ;  /* 0x0000c003000075a7 */ /* 0x0022a400080011ff */
[----:B--2---:R-:W-:Y:S05]  /*8ae0*/  @!P0 NANOSLEEP.SYNCS 0x989680 ;  /* 0x009896800000895d */ /* 0x004fea0003900000 */
[----:B------:R-:W2:Y:S02]  /*8af0*/  @!P0 SYNCS.PHASECHK.TRANS64 P0, [R0+URZ+0xc0], R3 ;  /* 0x0000c003000085a7 */ /* 0x000ea400080010ff */
[----:B--2---:R-:W-:Y:S05]  /*8b00*/  @!P0 BRA `(.L_x_152) ;  /* 0xfffffffc00f08947 */ /* 0x004fea000383ffff */
[----:B------:R-:W-:Y:S05]  /*8b10*/  BRA `(.L_x_153) ;  /* 0xffffffc800887947 */ /* 0x000fea000383ffff */
.L_x_86:
[----:B-1----:R1:W2:Y:S02]  /*8b20*/  SYNCS.PHASECHK.TRANS64.TRYWAIT P1, [R0+URZ+0x80], R5 ;  /* 0x00008005000075a7 */ /* 0x0022a400080211ff */
[----:B--2---:R-:W-:Y:S05]  /*8b30*/  @!P1 NANOSLEEP.SYNCS 0x989680 ;  /* 0x009896800000995d */ /* 0x004fea0003900000 */
[----:B------:R-:W2:Y:S02]  /*8b40*/  @!P1 SYNCS.PHASECHK.TRANS64 P1, [R0+URZ+0x80], R5 ;  /* 0x00008005000095a7 */ /* 0x000ea400080210ff */
[----:B--2---:R-:W-:Y:S05]  /*8b50*/  @!P1 BRA `(.L_x_86) ;  /* 0xfffffffc00f09947 */ /* 0x004fea000383ffff */
[----:B------:R-:W-:Y:S05]  /*8b60*/  BRA `(.L_x_85) ;  /* 0xffffffd800687947 */ /* 0x000fea000383ffff */
.L_x_88:
[----:B-1----:R1:W3:Y:S02]  /*8b70*/  SYNCS.PHASECHK.TRANS64.TRYWAIT P0, [R102+URZ+0xd0], R3 ;  /* 0x0000d003660075a7 */ /* 0x0022e400080011ff */
[----:B---3--:R-:W-:Y:S05]  /*8b80*/  @!P0 NANOSLEEP.SYNCS 0x989680 ;  /* 0x009896800000895d */ /* 0x008fea0003900000 */
[----:B------:R-:W3:Y:S02]  /*8b90*/  @!P0 SYNCS.PHASECHK.TRANS64 P0, [R102+URZ+0xd0], R3 ;  /* 0x0000d003660085a7 */ /* 0x000ee400080010ff */
[----:B---3--:R-:W-:Y:S05]  /*8ba0*/  @!P0 BRA `(.L_x_88) ;  /* 0xfffffffc00f08947 */ /* 0x008fea000383ffff */
[----:B------:R-:W-:Y:S05]  /*8bb0*/  BRA `(.L_x_87) ;  /* 0xffffffd800a07947 */ /* 0x000fea000383ffff */
.L_x_99:
[----:B--2---:R2:W3:Y:S02]  /*8bc0*/  SYNCS.PHASECHK.TRANS64.TRYWAIT P0, [R3+URZ+0x80], R4 ;  /* 0x00008004030075a7 */ /* 0x0044e400080011ff */
[----:B---3--:R-:W-:Y:S05]  /*8bd0*/  @!P0 NANOSLEEP.SYNCS 0x989680 ;  /* 0x009896800000895d */ /* 0x008fea0003900000 */
[----:B------:R-:W3:Y:S02]  /*8be0*/  @!P0 SYNCS.PHASECHK.TRANS64 P0, [R3+URZ+0x80], R4 ;  /* 0x00008004030085a7 */ /* 0x000ee400080010ff */
[----:B---3--:R-:W-:Y:S05]  /*8bf0*/  @!P0 BRA `(.L_x_99) ;  /* 0xfffffffc00f08947 */ /* 0x008fea000383ffff */
[----:B------:R-:W-:Y:S05]  /*8c00*/  BRA `(.L_x_98) ;  /* 0xffffffe400a47947 */ /* 0x000fea000383ffff */
        .weak           $__internal_0_$__cuda_sm10x_tcgen05_guardrail_trap_col_being_dealloced_not_returned_by_alloc
        .type           $__internal_0_$__cuda_sm10x_tcgen05_guardrail_trap_col_being_dealloced_not_returned_by_alloc,@function
        .size           $__internal_0_$__cuda_sm10x_tcgen05_guardrail_trap_col_being_dealloced_not_returned_by_alloc,($__internal_1_$__cuda_sm10x_tcgen05_guardrail_trap_phase_invalid_during_alloc - $__internal_0_$__cuda_sm10x_tcgen05_guardrail_trap_col_being_dealloced_not_returned_by_alloc)
$__internal_0_$__cuda_sm10x_tcgen05_guardrail_trap_col_being_dealloced_not_returned_by_alloc:
[----:B------:R-:W-:Y:S05]  /*8c10*/  BPT.TRAP 0x1 ;  /* 0x000000040000795c */ /* 0x000fea0000300000 */
[----:B------:R-:W-:-:S04]  /*8c20*/  MOV R3, 0x0 ;  /* 0x0000000000037802 */ /* 0x000fc80000000f00 */
[----:B------:R-:W-:Y:S05]  /*8c30*/  RET.REL.NODEC R2 `(_ZN7cutlass13device_kernelINS_4conv6kernel13ConvUniversalINS1_16ConvProblemShapeILNS1_8OperatorE1ELi3EEENS1_10collective14CollectiveConvINS1_47MainloopSm100TmaUmmaWarpSpecializedImplicitGemmILS5_1ELi8ELi3ELi1ELi2EN4cute5tupleIJNSA_1CILi1EEESD_SD_EEEEENSB_IJNSC_ILi128EEENSC_ILi64EEENSB_IJSH_EEEEEENS_6half_tESK_NSA_8TiledMMAINSA_8MMA_AtomIJNSA_20SM100_MMA_F16BF16_SSISK_SK_fLi128ELi64ELNSA_4UMMA5MajorE0ELSP_1ELNSO_7ScaleInE0ELSQ_0EEEEEENSA_6LayoutISE_NSB_IJNSC_ILi0EEESU_SU_EEEEENSB_IJNSA_10UnderscoreESX_SX_EEEEENS7_6detail27Sm100ImplicitGemmTileTraitsINSA_20SM90_TMA_LOAD_IM2COLENSA_14ComposedLayoutINSA_7SwizzleILi3ELi4ELi3EEENSA_18smem_ptr_flag_bitsILi16EEENST_INSB_IJNSC_ILi8EEESH_EEENSB_IJSH_SD_EEEEEEEvEENS11_INSA_13SM90_TMA_LOADENS13_IS15_S17_NST_INSB_IJSH_S18_EEENSB_IJSD_SH_EEEEEEEvEEEENS_8epilogue10collective18CollectiveEpilogueINS1L_23Sm100TmaWarpSpecializedILi3ELi2ELi32ELb1ELb0EEEJSJ_NSB_IJNST_ISG_SD_EENST_INSC_ILi32EEESD_EEEEESK_NSB_IJNSB_IJllllEEESD_SU_EEESK_S1V_NS1L_6fusion15FusionCallbacksIS1P_NS1W_17LinearCombinationISK_fSK_fLNS_15FloatRoundStyleE2EEESJ_S1T_JEEENSA_5SM1004TMEM4LOAD26SM100_TMEM_LOAD_32dp32b32xES12_NS13_INS14_ILi2ELi4ELi3EEES17_NST_INSB_IJS18_S1R_EEENSB_IJS1R_SD_EEEEEEENSA_39AutoVectorizingCopyWithAssumedAlignmentILi128EEENSA_21SM90_TMA_STORE_IM2COLES2A_S2C_S2C_EEEvvEEEEvNT_6ParamsE) ;  /* 0xffffff7002f07950 */ /* 0x000fea0003c3ffff */
        .weak           $__internal_1_$__cuda_sm10x_tcgen05_guardrail_trap_phase_invalid_during_alloc
        .type           $__internal_1_$__cuda_sm10x_tcgen05_guardrail_trap_phase_invalid_during_alloc,@function
        .size           $__internal_1_$__cuda_sm10x_tcgen05_guardrail_trap_phase_invalid_during_alloc,($__internal_2_$__cuda_sm10x_tcgen05_guardrail_trap_unallocated_columns_being_dealloced - $__internal_1_$__cuda_sm10x_tcgen05_guardrail_trap_phase_invalid_during_alloc)
$__internal_1_$__cuda_sm10x_tcgen05_guardrail_trap_phase_invalid_during_alloc:
[----:B------:R-:W-:Y:S05]  /*8c40*/  BPT.TRAP 0x1 ;  /* 0x000000040000795c */ /* 0x000fea0000300000 */
[----:B------:R-:W-:-:S04]  /*8c50*/  HFMA2 R3, -RZ, RZ, 0, 0 ;  /* 0x00000000ff037431 */ /* 0x000fc800000001ff */
[----:B------:R-:W-:Y:S05]  /*8c60*/  RET.REL.NODEC R2 `(_ZN7cutlass13device_kernelINS_4conv6kernel13ConvUniversalINS1_16ConvProblemShapeILNS1_8OperatorE1ELi3EEENS1_10collective14CollectiveConvINS1_47MainloopSm100TmaUmmaWarpSpecializedImplicitGemmILS5_1ELi8ELi3ELi1ELi2EN4cute5tupleIJNSA_1CILi1EEESD_SD_EEEEENSB_IJNSC_ILi128EEENSC_ILi64EEENSB_IJSH_EEEEEENS_6half_tESK_NSA_8TiledMMAINSA_8MMA_AtomIJNSA_20SM100_MMA_F16BF16_SSISK_SK_fLi128ELi64ELNSA_4UMMA5MajorE0ELSP_1ELNSO_7ScaleInE0ELSQ_0EEEEEENSA_6LayoutISE_NSB_IJNSC_ILi0EEESU_SU_EEEEENSB_IJNSA_10UnderscoreESX_SX_EEEEENS7_6detail27Sm100ImplicitGemmTileTraitsINSA_20SM90_TMA_LOAD_IM2COLENSA_14ComposedLayoutINSA_7SwizzleILi3ELi4ELi3EEENSA_18smem_ptr_flag_bitsILi16EEENST_INSB_IJNSC_ILi8EEESH_EEENSB_IJSH_SD_EEEEEEEvEENS11_INSA_13SM90_TMA_LOADENS13_IS15_S17_NST_INSB_IJSH_S18_EEENSB_IJSD_SH_EEEEEEEvEEEENS_8epilogue10collective18CollectiveEpilogueINS1L_23Sm100TmaWarpSpecializedILi3ELi2ELi32ELb1ELb0EEEJSJ_NSB_IJNST_ISG_SD_EENST_INSC_ILi32EEESD_EEEEESK_NSB_IJNSB_IJllllEEESD_SU_EEESK_S1V_NS1L_6fusion15FusionCallbacksIS1P_NS1W_17LinearCombinationISK_fSK_fLNS_15FloatRoundStyleE2EEESJ_S1T_JEEENSA_5SM1004TMEM4LOAD26SM100_TMEM_LOAD_32dp32b32xES12_NS13_INS14_ILi2ELi4ELi3EEES17_NST_INSB_IJS18_S1R_EEENSB_IJS1R_SD_EEEEEEENSA_39AutoVectorizingCopyWithAssumedAlignmentILi128EEENSA_21SM90_TMA_STORE_IM2COLES2A_S2C_S2C_EEEvvEEEEvNT_6ParamsE) ;  /* 0xffffff7002e47950 */ /* 0x000fea0003c3ffff */
        .weak           $__internal_2_$__cuda_sm10x_tcgen05_guardrail_trap_unallocated_columns_being_dealloced
        .type           $__internal_2_$__cuda_sm10x_tcgen05_guardrail_trap_unallocated_columns_being_dealloced,@function
        .size           $__internal_2_$__cuda_sm10x_tcgen05_guardrail_trap_unallocated_columns_being_dealloced,(.L_x_155 - $__internal_2_$__cuda_sm10x_tcgen05_guardrail_trap_unallocated_columns_being_dealloced)
$__internal_2_$__cuda_sm10x_tcgen05_guardrail_trap_unallocated_columns_being_dealloced:
[----:B------:R-:W-:Y:S05]  /*8c70*/  BPT.TRAP 0x1 ;  /* 0x000000040000795c */ /* 0x000fea0000300000 */
[----:B------:R-:W-:-:S04]  /*8c80*/  MOV R3, 0x0 ;  /* 0x0000000000037802 */ /* 0x000fc80000000f00 */
[----:B------:R-:W-:Y:S05]  /*8c90*/  RET.REL.NODEC R2 `(_ZN7cutlass13device_kernelINS_4conv6kernel13ConvUniversalINS1_16ConvProblemShapeILNS1_8OperatorE1ELi3EEENS1_10collective14CollectiveConvINS1_47MainloopSm100TmaUmmaWarpSpecializedImplicitGemmILS5_1ELi8ELi3ELi1ELi2EN4cute5tupleIJNSA_1CILi1EEESD_SD_EEEEENSB_IJNSC_ILi128EEENSC_ILi64EEENSB_IJSH_EEEEEENS_6half_tESK_NSA_8TiledMMAINSA_8MMA_AtomIJNSA_20SM100_MMA_F16BF16_SSISK_SK_fLi128ELi64ELNSA_4UMMA5MajorE0ELSP_1ELNSO_7ScaleInE0ELSQ_0EEEEEENSA_6LayoutISE_NSB_IJNSC_ILi0EEESU_SU_EEEEENSB_IJNSA_10UnderscoreESX_SX_EEEEENS7_6detail27Sm100ImplicitGemmTileTraitsINSA_20SM90_TMA_LOAD_IM2COLENSA_14ComposedLayoutINSA_7SwizzleILi3ELi4ELi3EEENSA_18smem_ptr_flag_bitsILi16EEENST_INSB_IJNSC_ILi8EEESH_EEENSB_IJSH_SD_EEEEEEEvEENS11_INSA_13SM90_TMA_LOADENS13_IS15_S17_NST_INSB_IJSH_S18_EEENSB_IJSD_SH_EEEEEEEvEEEENS_8epilogue10collective18CollectiveEpilogueINS1L_23Sm100TmaWarpSpecializedILi3ELi2ELi32ELb1ELb0EEEJSJ_NSB_IJNST_ISG_SD_EENST_INSC_ILi32EEESD_EEEEESK_NSB_IJNSB_IJllllEEESD_SU_EEESK_S1V_NS1L_6fusion15FusionCallbacksIS1P_NS1W_17LinearCombinationISK_fSK_fLNS_15FloatRoundStyleE2EEESJ_S1T_JEEENSA_5SM1004TMEM4LOAD26SM100_TMEM_LOAD_32dp32b32xES12_NS13_INS14_ILi2ELi4ELi3EEES17_NST_INSB_IJS18_S1R_EEENSB_IJS1R_SD_EEEEEEENSA_39AutoVectorizingCopyWithAssumedAlignmentILi128EEENSA_21SM90_TMA_STORE_IM2COLES2A_S2C_S2C_EEEvvEEEEvNT_6ParamsE) ;  /* 0xffffff7002d87950 */ /* 0x000fea0003c3ffff */
.L_x_154:
[----:B------:R-:W-:-:S00]  /*8ca0*/  BRA `(.L_x_154) ;  /* 0xfffffffc00fc7947 */ /* 0x000fc0000383ffff */
[----:B------:R-:W-:-:S00]  /*8cb0*/  NOP ;  /* 0x0000000000007918 */ /* 0x000fc00000000000 */
        /* <DEDUP_REMOVED lines=12> */
.L_x_155:


//--------------------- .nv.global.init           --------------------------
	.section	.nv.global.init,"aw",@progbits
.nv.global.init:
	.type		$str$29,@object
	.size		$str$29,($str$30 - $str$29)
$str$29:
        /*0000*/ 	.byte	0x28, 0x61, 0x64, 0x64, 0x72, 0x65, 0x73, 0x73, 0x20, 0x26, 0x20, 0x6d, 0x61, 0x73, 0x6b, 0x29
        /*0010*/ 	.byte	0x20, 0x3d, 0x3d, 0x20, 0x30, 0x00
	.type		$str$30,@object
	.size		$str$30,($str$28 - $str$30)
$str$30:
        /*0016*/ 	.byte	0x2f, 0x74, 0x6d, 0x70, 0x2f, 0x63, 0x75, 0x74, 0x6c, 0x61, 0x73, 0x73, 0x5f, 0x73, 0x77, 0x65
        /*0026*/ 	.byte	0x65, 0x70, 0x5f, 0x73, 0x72, 0x63, 0x2f, 0x69, 0x6e, 0x63, 0x6c, 0x75, 0x64, 0x65, 0x2f, 0x63
        /*0036*/ 	.byte	0x75, 0x74, 0x65, 0x2f, 0x70, 0x6f, 0x69, 0x6e, 0x74, 0x65, 0x72, 0x5f, 0x66, 0x6c, 0x61, 0x67
        /*0046*/ 	.byte	0x67, 0x65, 0x64, 0x2e, 0x68, 0x70, 0x70, 0x00
	.type		$str$28,@object
	.size		$str$28,($str$27 - $str$28)
$str$28:
        /*004e*/ 	.byte	0x2f, 0x74, 0x6d, 0x70, 0x2f, 0x63, 0x75, 0x74, 0x6c, 0x61, 0x73, 0x73, 0x5f, 0x73, 0x77, 0x65
        /*005e*/ 	.byte	0x65, 0x70, 0x5f, 0x73, 0x72, 0x63, 0x2f, 0x69, 0x6e, 0x63, 0x6c, 0x75, 0x64, 0x65, 0x2f, 0x63
        /*006e*/ 	.byte	0x75, 0x74, 0x65, 0x2f, 0x61, 0x74, 0x6f, 0x6d, 0x2f, 0x63, 0x6f, 0x70, 0x79, 0x5f, 0x74, 0x72
        /*007e*/ 	.byte	0x61, 0x69, 0x74, 0x73, 0x5f, 0x73, 0x6d, 0x31, 0x30, 0x30, 0x2e, 0x68, 0x70, 0x70, 0x00
	.type		$str$27,@object
	.size		$str$27,(__unnamed_1 - $str$27)
$str$27:
        /*008d*/ 	.byte	0x28, 0x28, 0x75, 0x69, 0x6e, 0x74, 0x33, 0x32, 0x5f, 0x74, 0x28, 0x74, 0x68, 0x72, 0x65, 0x61
        /*009d*/ 	.byte	0x64, 0x49, 0x64, 0x78, 0x2e, 0x78, 0x29, 0x20, 0x2f, 0x20, 0x33, 0x32, 0x29, 0x20, 0x25, 0x20
        /*00ad*/ 	.byte	0x34, 0x29, 0x20, 0x3d, 0x3d, 0x20, 0x28, 0x28, 0x28, 0x74, 0x6d, 0x65, 0x6d, 0x5f, 0x61, 0x64
        /*00bd*/ 	.byte	0x64, 0x72, 0x20, 0x3e, 0x3e, 0x20, 0x31, 0x36, 0x29, 0x20, 0x2f, 0x20, 0x33, 0x32, 0x29, 0x20
        /*00cd*/ 	.byte	0x25, 0x20, 0x34, 0x29, 0x00
	.type		__unnamed_1,@object
	.size		__unnamed_1,(__unnamed_2 - __unnamed_1)
__unnamed_1:
        /*00d2*/ 	.byte	0x61, 0x75, 0x74, 0x6f, 0x20, 0x63, 0x75, 0x74, 0x65, 0x3a, 0x3a, 0x61, 0x73, 0x5f, 0x70, 0x6f
        /* <DEDUP_REMOVED lines=24> */
        /*0262*/ 	.byte	0x3e, 0x3e, 0x3e, 0x3e, 0x5d, 0x00
	.type		__unnamed_2,@object
	.size		__unnamed_2,(.L_2 - __unnamed_2)
__unnamed_2:
        /* <DEDUP_REMOVED lines=42> */
        /*0508*/ 	.byte	0x3e, 0x3e, 0x5d, 0x00
.L_2:


//--------------------- .nv.shared._ZN7cutlass13device_kernelINS_4conv6kernel13ConvUniversalINS1_16ConvProblemShapeILNS1_8OperatorE1ELi3EEENS1_10collective14CollectiveConvINS1_47MainloopSm100TmaUmmaWarpSpecializedImplicitGemmILS5_1ELi8ELi3ELi1ELi2EN4cute5tupleIJNSA_1CILi1EEESD_SD_EEEEENSB_IJNSC_ILi128EEENSC_ILi64EEENSB_IJSH_EEEEEENS_6half_tESK_NSA_8TiledMMAINSA_8MMA_AtomIJNSA_20SM100_MMA_F16BF16_SSISK_SK_fLi128ELi64ELNSA_4UMMA5MajorE0ELSP_1ELNSO_7ScaleInE0ELSQ_0EEEEEENSA_6LayoutISE_NSB_IJNSC_ILi0EEESU_SU_EEEEENSB_IJNSA_10UnderscoreESX_SX_EEEEENS7_6detail27Sm100ImplicitGemmTileTraitsINSA_20SM90_TMA_LOAD_IM2COLENSA_14ComposedLayoutINSA_7SwizzleILi3ELi4ELi3EEENSA_18smem_ptr_flag_bitsILi16EEENST_INSB_IJNSC_ILi8EEESH_EEENSB_IJSH_SD_EEEEEEEvEENS11_INSA_13SM90_TMA_LOADENS13_IS15_S17_NST_INSB_IJSH_S18_EEENSB_IJSD_SH_EEEEEEEvEEEENS_8epilogue10collective18CollectiveEpilogueINS1L_23Sm100TmaWarpSpecializedILi3ELi2ELi32ELb1ELb0EEEJSJ_NSB_IJNST_ISG_SD_EENST_INSC_ILi32EEESD_EEEEESK_NSB_IJNSB_IJllllEEESD_SU_EEESK_S1V_NS1L_6fusion15FusionCallbacksIS1P_NS1W_17LinearCombinationISK_fSK_fLNS_15FloatRoundStyleE2EEESJ_S1T_JEEENSA_5SM1004TMEM4LOAD26SM100_TMEM_LOAD_32dp32b32xES12_NS13_INS14_ILi2ELi4ELi3EEES17_NST_INSB_IJS18_S1R_EEENSB_IJS1R_SD_EEEEEEENSA_39AutoVectorizingCopyWithAssumedAlignmentILi128EEENSA_21SM90_TMA_STORE_IM2COLES2A_S2C_S2C_EEEvvEEEEvNT_6ParamsE --------------------------
	.section	.nv.shared._ZN7cutlass13device_kernelINS_4conv6kernel13ConvUniversalINS1_16ConvProblemShapeILNS1_8OperatorE1ELi3EEENS1_10collective14CollectiveConvINS1_47MainloopSm100TmaUmmaWarpSpecializedImplicitGemmILS5_1ELi8ELi3ELi1ELi2EN4cute5tupleIJNSA_1CILi1EEESD_SD_EEEEENSB_IJNSC_ILi128EEENSC_ILi64EEENSB_IJSH_EEEEEENS_6half_tESK_NSA_8TiledMMAINSA_8MMA_AtomIJNSA_20SM100_MMA_F16BF16_SSISK_SK_fLi128ELi64ELNSA_4UMMA5MajorE0ELSP_1ELNSO_7ScaleInE0ELSQ_0EEEEEENSA_6LayoutISE_NSB_IJNSC_ILi0EEESU_SU_EEEEENSB_IJNSA_10UnderscoreESX_SX_EEEEENS7_6detail27Sm100ImplicitGemmTileTraitsINSA_20SM90_TMA_LOAD_IM2COLENSA_14ComposedLayoutINSA_7SwizzleILi3ELi4ELi3EEENSA_18smem_ptr_flag_bitsILi16EEENST_INSB_IJNSC_ILi8EEESH_EEENSB_IJSH_SD_EEEEEEEvEENS11_INSA_13SM90_TMA_LOADENS13_IS15_S17_NST_INSB_IJSH_S18_EEENSB_IJSD_SH_EEEEEEEvEEEENS_8epilogue10collective18CollectiveEpilogueINS1L_23Sm100TmaWarpSpecializedILi3ELi2ELi32ELb1ELb0EEEJSJ_NSB_IJNST_ISG_SD_EENST_INSC_ILi32EEESD_EEEEESK_NSB_IJNSB_IJllllEEESD_SU_EEESK_S1V_NS1L_6fusion15FusionCallbacksIS1P_NS1W_17LinearCombinationISK_fSK_fLNS_15FloatRoundStyleE2EEESJ_S1T_JEEENSA_5SM1004TMEM4LOAD26SM100_TMEM_LOAD_32dp32b32xES12_NS13_INS14_ILi2ELi4ELi3EEES17_NST_INSB_IJS18_S1R_EEENSB_IJS1R_SD_EEEEEEENSA_39AutoVectorizingCopyWithAssumedAlignmentILi128EEENSA_21SM90_TMA_STORE_IM2COLES2A_S2C_S2C_EEEvvEEEEvNT_6ParamsE,"aw",@nobits
	.sectionflags	@""
	.align	16
	.zero		1024


//--------------------- .nv.shared.reserved.0     --------------------------
	.section	.nv.shared.reserved.0,"aw",@nobits
	.weak		__nv_reservedSMEM_offset_0_alias
	.size		__nv_reservedSMEM_offset_0_alias, 0, 64
	.other		__nv_reservedSMEM_offset_0_alias,@"STO_CUDA_RESERVED_SHARED STV_DEFAULT"
__nv_reservedSMEM_offset_0_alias:
	.zero		0
.nv.shared.reserved.0:
	.zero		64
	.weak		__nv_reservedSMEM_tcgen05_partition
	.type		__nv_reservedSMEM_tcgen05_partition,@object
	.size		__nv_reservedSMEM_tcgen05_partition,(.L_0 - __nv_reservedSMEM_tcgen05_partition)
__nv_reservedSMEM_tcgen05_partition:
	.zero		32
.L_0:


//--------------------- .nv.global                --------------------------
	.section	.nv.global,"aw",@nobits
.nv.global:
	.type		_ZN39_INTERNAL_914b7e80_4_k_cu_4f46c864_30434cute1_E,@object
	.size		_ZN39_INTERNAL_914b7e80_4_k_cu_4f46c864_30434cute1_E,(_ZN39_INTERNAL_914b7e80_4_k_cu_4f46c864_30434cuda3std3__45__cpo6cbeginE - _ZN39_INTERNAL_914b7e80_4_k_cu_4f46c864_30434cute1_E)
_ZN39_INTERNAL_914b7e80_4_k_cu_4f46c864_30434cute1_E:
	.zero		1
	.type		_ZN39_INTERNAL_914b7e80_4_k_cu_4f46c864_30434cuda3std3__45__cpo6cbeginE,@object
	.size		_ZN39_INTERNAL_914b7e80_4_k_cu_4f46c864_30434cuda3std3__45__cpo6cbeginE,(_ZN39_INTERNAL_914b7e80_4_k_cu_4f46c864_30434cuda3std3__48in_placeE - _ZN39_INTERNAL_914b7e80_4_k_cu_4f46c864_30434cuda3std3__45__cpo6cbeginE)
_ZN39_INTERNAL_914b7e80_4_k_cu_4f46c864_30434cuda3std3__45__cpo6cbeginE:
	.zero		1
	.type		_ZN39_INTERNAL_914b7e80_4_k_cu_4f46c864_30434cuda3std3__48in_placeE,@object
	.size		_ZN39_INTERNAL_914b7e80_4_k_cu_4f46c864_30434cuda3std3__48in_placeE,(_ZN39_INTERNAL_914b7e80_4_k_cu_4f46c864_30434cuda3std6ranges3__45__cpo9iter_moveE - _ZN39_INTERNAL_914b7e80_4_k_cu_4f46c864_30434cuda3std3__48in_placeE)
_ZN39_INTERNAL_914b7e80_4_k_cu_4f46c864_30434cuda3std3__48in_placeE:
	.zero		1
	.type		_ZN39_INTERNAL_914b7e80_4_k_cu_4f46c864_30434cuda3std6ranges3__45__cpo9iter_moveE,@object
	.size		_ZN39_INTERNAL_914b7e80_4_k_cu_4f46c864_30434cuda3std6ranges3__45__cpo9iter_moveE,(_ZN39_INTERNAL_914b7e80_4_k_cu_4f46c864_30434cuda3std3__45__cpo5beginE - _ZN39_INTERNAL_914b7e80_4_k_cu_4f46c864_30434cuda3std6ranges3__45__cpo9iter_moveE)
_ZN39_INTERNAL_914b7e80_4_k_cu_4f46c864_30434cuda3std6ranges3__45__cpo9iter_moveE:
	.zero		1
	.type		_ZN39_INTERNAL_914b7e80_4_k_cu_4f46c864_30434cuda3std3__45__cpo5beginE,@object
	.size		_ZN39_INTERNAL_914b7e80_4_k_cu_4f46c864_30434cuda3std3__45__cpo5beginE,(_ZN39_INTERNAL_914b7e80_4_k_cu_4f46c864_30434cuda3std3__441_GLOBAL__N__914b7e80_4_k_cu_4f46c864_30436ignoreE - _ZN39_INTERNAL_914b7e80_4_k_cu_4f46c864_30434cuda3std3__45__cpo5beginE)
_ZN39_INTERNAL_914b7e80_4_k_cu_4f46c864_30434cuda3std3__45__cpo5beginE:
	.zero		1
	.type		_ZN39_INTERNAL_914b7e80_4_k_cu_4f46c864_30434cuda3std3__441_GLOBAL__N__914b7e80_4_k_cu_4f46c864_30436ignoreE,@object
	.size		_ZN39_INTERNAL_914b7e80_4_k_cu_4f46c864_30434cuda3std3__441_GLOBAL__N__914b7e80_4_k_cu_4f46c864_30436ignoreE,(_ZN39_INTERNAL_914b7e80_4_k_cu_4f46c864_30434cute7productE - _ZN39_INTERNAL_914b7e80_4_k_cu_4f46c864_30434cuda3std3__441_GLOBAL__N__914b7e80_4_k_cu_4f46c864_30436ignoreE)
_ZN39_INTERNAL_914b7e80_4_k_cu_4f46c864_30434cuda3std3__441_GLOBAL__N__914b7e80_4_k_cu_4f46c864_30436ignoreE:
	.zero		1
	.type		_ZN39_INTERNAL_914b7e80_4_k_cu_4f46c864_30434cute7productE,@object
	.size		_ZN39_INTERNAL_914b7e80_4_k_cu_4f46c864_30434cute7productE,(_ZN39_INTERNAL_914b7e80_4_k_cu_4f46c864_30434cuda3std3__45__cpo3endE - _ZN39_INTERNAL_914b7e80_4_k_cu_4f46c864_30434cute7productE)
_ZN39_INTERNAL_914b7e80_4_k_cu_4f46c864_30434cute7productE:
	.zero		1
	.type		_ZN39_INTERNAL_914b7e80_4_k_cu_4f46c864_30434cuda3std3__45__cpo3endE,@object
	.size		_ZN39_INTERNAL_914b7e80_4_k_cu_4f46c864_30434cuda3std3__45__cpo3endE,(_ZN39_INTERNAL_914b7e80_4_k_cu_4f46c864_30434cuda3std3__419piecewise_constructE - _ZN39_INTERNAL_914b7e80_4_k_cu_4f46c864_30434cuda3std3__45__cpo3endE)
_ZN39_INTERNAL_914b7e80_4_k_cu_4f46c864_30434cuda3std3__45__cpo3endE:
	.zero		1
	.type		_ZN39_INTERNAL_914b7e80_4_k_cu_4f46c864_30434cuda3std3__419piecewise_constructE,@object
	.size		_ZN39_INTERNAL_914b7e80_4_k_cu_4f46c864_30434cuda3std3__419piecewise_constructE,(_ZN39_INTERNAL_914b7e80_4_k_cu_4f46c864_30434cuda3std3__45__cpo4cendE - _ZN39_INTERNAL_914b7e80_4_k_cu_4f46c864_30434cuda3std3__419piecewise_constructE)
_ZN39_INTERNAL_914b7e80_4_k_cu_4f46c864_30434cuda3std3__419piecewise_constructE:
	.zero		1
	.type		_ZN39_INTERNAL_914b7e80_4_k_cu_4f46c864_30434cuda3std3__45__cpo4cendE,@object
	.size		_ZN39_INTERNAL_914b7e80_4_k_cu_4f46c864_30434cuda3std3__45__cpo4cendE,(_ZN39_INTERNAL_914b7e80_4_k_cu_4f46c864_30434cuda3std6ranges3__45__cpo4swapE - _ZN39_INTERNAL_914b7e80_4_k_cu_4f46c864_30434cuda3std3__45__cpo4cendE)
_ZN39_INTERNAL_914b7e80_4_k_cu_4f46c864_30434cuda3std3__45__cpo4cendE:
	.zero		1
	.type		_ZN39_INTERNAL_914b7e80_4_k_cu_4f46c864_30434cuda3std6ranges3__45__cpo4swapE,@object
	.size		_ZN39_INTERNAL_914b7e80_4_k_cu_4f46c864_30434cuda3std6ranges3__45__cpo4swapE,(.L_10 - _ZN39_INTERNAL_914b7e80_4_k_cu_4f46c864_30434cuda3std6ranges3__45__cpo4swapE)
_ZN39_INTERNAL_914b7e80_4_k_cu_4f46c864_30434cuda3std6ranges3__45__cpo4swapE:
	.zero		1
.L_10:


//--------------------- .nv.constant0._ZN7cutlass13device_kernelINS_4conv6kernel13ConvUniversalINS1_16ConvProblemShapeILNS1_8OperatorE1ELi3EEENS1_10collective14CollectiveConvINS1_47MainloopSm100TmaUmmaWarpSpecializedImplicitGemmILS5_1ELi8ELi3ELi1ELi2EN4cute5tupleIJNSA_1CILi1EEESD_SD_EEEEENSB_IJNSC_ILi128EEENSC_ILi64EEENSB_IJSH_EEEEEENS_6half_tESK_NSA_8TiledMMAINSA_8MMA_AtomIJNSA_20SM100_MMA_F16BF16_SSISK_SK_fLi128ELi64ELNSA_4UMMA5MajorE0ELSP_1ELNSO_7ScaleInE0ELSQ_0EEEEEENSA_6LayoutISE_NSB_IJNSC_ILi0EEESU_SU_EEEEENSB_IJNSA_10UnderscoreESX_SX_EEEEENS7_6detail27Sm100ImplicitGemmTileTraitsINSA_20SM90_TMA_LOAD_IM2COLENSA_14ComposedLayoutINSA_7SwizzleILi3ELi4ELi3EEENSA_18smem_ptr_flag_bitsILi16EEENST_INSB_IJNSC_ILi8EEESH_EEENSB_IJSH_SD_EEEEEEEvEENS11_INSA_13SM90_TMA_LOADENS13_IS15_S17_NST_INSB_IJSH_S18_EEENSB_IJSD_SH_EEEEEEEvEEEENS_8epilogue10collective18CollectiveEpilogueINS1L_23Sm100TmaWarpSpecializedILi3ELi2ELi32ELb1ELb0EEEJSJ_NSB_IJNST_ISG_SD_EENST_INSC_ILi32EEESD_EEEEESK_NSB_IJNSB_IJllllEEESD_SU_EEESK_S1V_NS1L_6fusion15FusionCallbacksIS1P_NS1W_17LinearCombinationISK_fSK_fLNS_15FloatRoundStyleE2EEESJ_S1T_JEEENSA_5SM1004TMEM4LOAD26SM100_TMEM_LOAD_32dp32b32xES12_NS13_INS14_ILi2ELi4ELi3EEES17_NST_INSB_IJS18_S1R_EEENSB_IJS1R_SD_EEEEEEENSA_39AutoVectorizingCopyWithAssumedAlignmentILi128EEENSA_21SM90_TMA_STORE_IM2COLES2A_S2C_S2C_EEEvvEEEEvNT_6ParamsE --------------------------
	.section	.nv.constant0._ZN7cutlass13device_kernelINS_4conv6kernel13ConvUniversalINS1_16ConvProblemShapeILNS1_8OperatorE1ELi3EEENS1_10collective14CollectiveConvINS1_47MainloopSm100TmaUmmaWarpSpecializedImplicitGemmILS5_1ELi8ELi3ELi1ELi2EN4cute5tupleIJNSA_1CILi1EEESD_SD_EEEEENSB_IJNSC_ILi128EEENSC_ILi64EEENSB_IJSH_EEEEEENS_6half_tESK_NSA_8TiledMMAINSA_8MMA_AtomIJNSA_20SM100_MMA_F16BF16_SSISK_SK_fLi128ELi64ELNSA_4UMMA5MajorE0ELSP_1ELNSO_7ScaleInE0ELSQ_0EEEEEENSA_6LayoutISE_NSB_IJNSC_ILi0EEESU_SU_EEEEENSB_IJNSA_10UnderscoreESX_SX_EEEEENS7_6detail27Sm100ImplicitGemmTileTraitsINSA_20SM90_TMA_LOAD_IM2COLENSA_14ComposedLayoutINSA_7SwizzleILi3ELi4ELi3EEENSA_18smem_ptr_flag_bitsILi16EEENST_INSB_IJNSC_ILi8EEESH_EEENSB_IJSH_SD_EEEEEEEvEENS11_INSA_13SM90_TMA_LOADENS13_IS15_S17_NST_INSB_IJSH_S18_EEENSB_IJSD_SH_EEEEEEEvEEEENS_8epilogue10collective18CollectiveEpilogueINS1L_23Sm100TmaWarpSpecializedILi3ELi2ELi32ELb1ELb0EEEJSJ_NSB_IJNST_ISG_SD_EENST_INSC_ILi32EEESD_EEEEESK_NSB_IJNSB_IJllllEEESD_SU_EEESK_S1V_NS1L_6fusion15FusionCallbacksIS1P_NS1W_17LinearCombinationISK_fSK_fLNS_15FloatRoundStyleE2EEESJ_S1T_JEEENSA_5SM1004TMEM4LOAD26SM100_TMEM_LOAD_32dp32b32xES12_NS13_INS14_ILi2ELi4ELi3EEES17_NST_INSB_IJS18_S1R_EEENSB_IJS1R_SD_EEEEEEENSA_39AutoVectorizingCopyWithAssumedAlignmentILi128EEENSA_21SM90_TMA_STORE_IM2COLES2A_S2C_S2C_EEEvvEEEEvNT_6ParamsE,"a",@progbits
	.sectionflags	@""
	.align	4
.nv.constant0._ZN7cutlass13device_kernelINS_4conv6kernel13ConvUniversalINS1_16ConvProblemShapeILNS1_8OperatorE1ELi3EEENS1_10collective14CollectiveConvINS1_47MainloopSm100TmaUmmaWarpSpecializedImplicitGemmILS5_1ELi8ELi3ELi1ELi2EN4cute5tupleIJNSA_1CILi1EEESD_SD_EEEEENSB_IJNSC_ILi128EEENSC_ILi64EEENSB_IJSH_EEEEEENS_6half_tESK_NSA_8TiledMMAINSA_8MMA_AtomIJNSA_20SM100_MMA_F16BF16_SSISK_SK_fLi128ELi64ELNSA_4UMMA5MajorE0ELSP_1ELNSO_7ScaleInE0ELSQ_0EEEEEENSA_6LayoutISE_NSB_IJNSC_ILi0EEESU_SU_EEEEENSB_IJNSA_10UnderscoreESX_SX_EEEEENS7_6detail27Sm100ImplicitGemmTileTraitsINSA_20SM90_TMA_LOAD_IM2COLENSA_14ComposedLayoutINSA_7SwizzleILi3ELi4ELi3EEENSA_18smem_ptr_flag_bitsILi16EEENST_INSB_IJNSC_ILi8EEESH_EEENSB_IJSH_SD_EEEEEEEvEENS11_INSA_13SM90_TMA_LOADENS13_IS15_S17_NST_INSB_IJSH_S18_EEENSB_IJSD_SH_EEEEEEEvEEEENS_8epilogue10collective18CollectiveEpilogueINS1L_23Sm100TmaWarpSpecializedILi3ELi2ELi32ELb1ELb0EEEJSJ_NSB_IJNST_ISG_SD_EENST_INSC_ILi32EEESD_EEEEESK_NSB_IJNSB_IJllllEEESD_SU_EEESK_S1V_NS1L_6fusion15FusionCallbacksIS1P_NS1W_17LinearCombinationISK_fSK_fLNS_15FloatRoundStyleE2EEESJ_S1T_JEEENSA_5SM1004TMEM4LOAD26SM100_TMEM_LOAD_32dp32b32xES12_NS13_INS14_ILi2ELi4ELi3EEES17_NST_INSB_IJS18_S1R_EEENSB_IJS1R_SD_EEEEEEENSA_39AutoVectorizingCopyWithAssumedAlignmentILi128EEENSA_21SM90_TMA_STORE_IM2COLES2A_S2C_S2C_EEEvvEEEEvNT_6ParamsE:
	.zero		3200


//--------------------- SYMBOLS --------------------------

	.type		.nv.reservedSmem.offset0,@object
	.size		.nv.reservedSmem.offset0,0x4
	.type		.nv.reservedSmem.cap,@object
	.size		.nv.reservedSmem.cap,0x4
	.type		__assertfail,@function
